//
// Generated by NVIDIA NVVM Compiler
//
// Compiler Build ID: CL-36424714
// Cuda compilation tools, release 13.0, V13.0.88
// Based on NVVM 20.0.0
//

.version 9.0
.target sm_100
.address_size 64

	// .globl	_Z6kerneliPfPViiii

.visible .entry _Z6kerneliPfPViiii(
	.param .u32 _Z6kerneliPfPViiii_param_0,
	.param .u64 .ptr .align 1 _Z6kerneliPfPViiii_param_1,
	.param .u64 .ptr .align 1 _Z6kerneliPfPViiii_param_2,
	.param .u32 _Z6kerneliPfPViiii_param_3,
	.param .u32 _Z6kerneliPfPViiii_param_4,
	.param .u32 _Z6kerneliPfPViiii_param_5
)
{
	.reg .pred 	%p<35>;
	.reg .b32 	%r<157>;
	.reg .b32 	%f<53>;
	.reg .b64 	%rd<5>;

	ld.param.u64 	%rd3, [_Z6kerneliPfPViiii_param_1];
	ld.param.u64 	%rd4, [_Z6kerneliPfPViiii_param_2];
	ld.param.u32 	%r38, [_Z6kerneliPfPViiii_param_3];
	ld.param.u32 	%r39, [_Z6kerneliPfPViiii_param_4];
	ld.param.u32 	%r40, [_Z6kerneliPfPViiii_param_5];
	cvta.to.global.u64 	%rd1, %rd4;
	cvta.to.global.u64 	%rd2, %rd3;
	setp.lt.s32 	%p1, %r38, 1;
	@%p1 bra 	$L__BB0_45;
	setp.ne.s32 	%p2, %r39, 0;
	@%p2 bra 	$L__BB0_25;
	setp.ne.s32 	%p18, %r40, 0;
	@%p18 bra 	$L__BB0_14;
	and.b32  	%r1, %r38, 7;
	setp.lt.u32 	%p27, %r38, 8;
	mov.b32 	%r144, 0;
	@%p27 bra 	$L__BB0_6;
	and.b32  	%r144, %r38, 2147483640;
	mov.b32 	%r142, 0;
$L__BB0_5:
	.pragma "nounroll";
	cvt.rn.f32.u32 	%f38, %r142;
	cvt.rzi.s32.f32 	%r115, %f38;
	st.volatile.global.u32 	[%rd1], %r115;
	add.s32 	%r116, %r142, 1;
	cvt.rn.f32.u32 	%f39, %r116;
	cvt.rzi.s32.f32 	%r117, %f39;
	st.volatile.global.u32 	[%rd1], %r117;
	add.s32 	%r118, %r142, 2;
	cvt.rn.f32.u32 	%f40, %r118;
	cvt.rzi.s32.f32 	%r119, %f40;
	st.volatile.global.u32 	[%rd1], %r119;
	add.s32 	%r120, %r142, 3;
	cvt.rn.f32.u32 	%f41, %r120;
	cvt.rzi.s32.f32 	%r121, %f41;
	st.volatile.global.u32 	[%rd1], %r121;
	add.s32 	%r122, %r142, 4;
	cvt.rn.f32.u32 	%f42, %r122;
	cvt.rzi.s32.f32 	%r123, %f42;
	st.volatile.global.u32 	[%rd1], %r123;
	add.s32 	%r124, %r142, 5;
	cvt.rn.f32.u32 	%f43, %r124;
	cvt.rzi.s32.f32 	%r125, %f43;
	st.volatile.global.u32 	[%rd1], %r125;
	add.s32 	%r126, %r142, 6;
	cvt.rn.f32.u32 	%f44, %r126;
	cvt.rzi.s32.f32 	%r127, %f44;
	st.volatile.global.u32 	[%rd1], %r127;
	add.s32 	%r128, %r142, 7;
	cvt.rn.f32.u32 	%f45, %r128;
	st.global.f32 	[%rd2], %f45;
	cvt.rzi.s32.f32 	%r129, %f45;
	st.volatile.global.u32 	[%rd1], %r129;
	add.s32 	%r142, %r142, 8;
	setp.ne.s32 	%p28, %r142, %r144;
	@%p28 bra 	$L__BB0_5;
$L__BB0_6:
	setp.eq.s32 	%p29, %r1, 0;
	@%p29 bra 	$L__BB0_45;
	and.b32  	%r6, %r38, 3;
	setp.lt.u32 	%p30, %r1, 4;
	@%p30 bra 	$L__BB0_9;
	cvt.rn.f32.u32 	%f46, %r144;
	cvt.rzi.s32.f32 	%r130, %f46;
	st.volatile.global.u32 	[%rd1], %r130;
	add.s32 	%r131, %r144, 1;
	cvt.rn.f32.u32 	%f47, %r131;
	cvt.rzi.s32.f32 	%r132, %f47;
	st.volatile.global.u32 	[%rd1], %r132;
	add.s32 	%r133, %r144, 2;
	cvt.rn.f32.u32 	%f48, %r133;
	cvt.rzi.s32.f32 	%r134, %f48;
	st.volatile.global.u32 	[%rd1], %r134;
	add.s32 	%r135, %r144, 3;
	cvt.rn.f32.u32 	%f49, %r135;
	st.global.f32 	[%rd2], %f49;
	cvt.rzi.s32.f32 	%r136, %f49;
	st.volatile.global.u32 	[%rd1], %r136;
	add.s32 	%r144, %r144, 4;
$L__BB0_9:
	setp.eq.s32 	%p31, %r6, 0;
	@%p31 bra 	$L__BB0_45;
	setp.eq.s32 	%p32, %r6, 1;
	@%p32 bra 	$L__BB0_12;
	cvt.rn.f32.u32 	%f50, %r144;
	cvt.rzi.s32.f32 	%r137, %f50;
	st.volatile.global.u32 	[%rd1], %r137;
	add.s32 	%r138, %r144, 1;
	cvt.rn.f32.u32 	%f51, %r138;
	st.global.f32 	[%rd2], %f51;
	cvt.rzi.s32.f32 	%r139, %f51;
	st.volatile.global.u32 	[%rd1], %r139;
	add.s32 	%r144, %r144, 2;
$L__BB0_12:
	and.b32  	%r140, %r38, 1;
	setp.eq.b32 	%p33, %r140, 1;
	not.pred 	%p34, %p33;
	@%p34 bra 	$L__BB0_45;
	cvt.rn.f32.u32 	%f52, %r144;
	st.global.f32 	[%rd2], %f52;
	cvt.rzi.s32.f32 	%r141, %f52;
	st.volatile.global.u32 	[%rd1], %r141;
	bra.uni 	$L__BB0_45;
$L__BB0_14:
	and.b32  	%r11, %r38, 7;
	setp.lt.u32 	%p19, %r38, 8;
	mov.b32 	%r148, 0;
	@%p19 bra 	$L__BB0_17;
	and.b32  	%r148, %r38, 2147483640;
	mov.b32 	%r146, 0;
$L__BB0_16:
	.pragma "nounroll";
	cvt.rn.f32.u32 	%f23, %r146;
	st.global.f32 	[%rd2], %f23;
	cvt.rzi.s32.f32 	%r86, %f23;
	st.volatile.global.u32 	[%rd1], %r86;
	membar.cta;
	add.s32 	%r87, %r146, 1;
	cvt.rn.f32.u32 	%f24, %r87;
	st.global.f32 	[%rd2], %f24;
	cvt.rzi.s32.f32 	%r88, %f24;
	st.volatile.global.u32 	[%rd1], %r88;
	membar.cta;
	add.s32 	%r89, %r146, 2;
	cvt.rn.f32.u32 	%f25, %r89;
	st.global.f32 	[%rd2], %f25;
	cvt.rzi.s32.f32 	%r90, %f25;
	st.volatile.global.u32 	[%rd1], %r90;
	membar.cta;
	add.s32 	%r91, %r146, 3;
	cvt.rn.f32.u32 	%f26, %r91;
	st.global.f32 	[%rd2], %f26;
	cvt.rzi.s32.f32 	%r92, %f26;
	st.volatile.global.u32 	[%rd1], %r92;
	membar.cta;
	add.s32 	%r93, %r146, 4;
	cvt.rn.f32.u32 	%f27, %r93;
	st.global.f32 	[%rd2], %f27;
	cvt.rzi.s32.f32 	%r94, %f27;
	st.volatile.global.u32 	[%rd1], %r94;
	membar.cta;
	add.s32 	%r95, %r146, 5;
	cvt.rn.f32.u32 	%f28, %r95;
	st.global.f32 	[%rd2], %f28;
	cvt.rzi.s32.f32 	%r96, %f28;
	st.volatile.global.u32 	[%rd1], %r96;
	membar.cta;
	add.s32 	%r97, %r146, 6;
	cvt.rn.f32.u32 	%f29, %r97;
	st.global.f32 	[%rd2], %f29;
	cvt.rzi.s32.f32 	%r98, %f29;
	st.volatile.global.u32 	[%rd1], %r98;
	membar.cta;
	add.s32 	%r99, %r146, 7;
	cvt.rn.f32.u32 	%f30, %r99;
	st.global.f32 	[%rd2], %f30;
	cvt.rzi.s32.f32 	%r100, %f30;
	st.volatile.global.u32 	[%rd1], %r100;
	membar.cta;
	add.s32 	%r146, %r146, 8;
	setp.ne.s32 	%p20, %r146, %r148;
	@%p20 bra 	$L__BB0_16;
$L__BB0_17:
	setp.eq.s32 	%p21, %r11, 0;
	@%p21 bra 	$L__BB0_45;
	and.b32  	%r16, %r38, 3;
	setp.lt.u32 	%p22, %r11, 4;
	@%p22 bra 	$L__BB0_20;
	cvt.rn.f32.u32 	%f31, %r148;
	st.global.f32 	[%rd2], %f31;
	cvt.rzi.s32.f32 	%r101, %f31;
	st.volatile.global.u32 	[%rd1], %r101;
	membar.cta;
	add.s32 	%r102, %r148, 1;
	cvt.rn.f32.u32 	%f32, %r102;
	st.global.f32 	[%rd2], %f32;
	cvt.rzi.s32.f32 	%r103, %f32;
	st.volatile.global.u32 	[%rd1], %r103;
	membar.cta;
	add.s32 	%r104, %r148, 2;
	cvt.rn.f32.u32 	%f33, %r104;
	st.global.f32 	[%rd2], %f33;
	cvt.rzi.s32.f32 	%r105, %f33;
	st.volatile.global.u32 	[%rd1], %r105;
	membar.cta;
	add.s32 	%r106, %r148, 3;
	cvt.rn.f32.u32 	%f34, %r106;
	st.global.f32 	[%rd2], %f34;
	cvt.rzi.s32.f32 	%r107, %f34;
	st.volatile.global.u32 	[%rd1], %r107;
	membar.cta;
	add.s32 	%r148, %r148, 4;
$L__BB0_20:
	setp.eq.s32 	%p23, %r16, 0;
	@%p23 bra 	$L__BB0_45;
	setp.eq.s32 	%p24, %r16, 1;
	@%p24 bra 	$L__BB0_23;
	cvt.rn.f32.u32 	%f35, %r148;
	st.global.f32 	[%rd2], %f35;
	cvt.rzi.s32.f32 	%r108, %f35;
	st.volatile.global.u32 	[%rd1], %r108;
	membar.cta;
	add.s32 	%r109, %r148, 1;
	cvt.rn.f32.u32 	%f36, %r109;
	st.global.f32 	[%rd2], %f36;
	cvt.rzi.s32.f32 	%r110, %f36;
	st.volatile.global.u32 	[%rd1], %r110;
	membar.cta;
	add.s32 	%r148, %r148, 2;
$L__BB0_23:
	and.b32  	%r111, %r38, 1;
	setp.eq.b32 	%p25, %r111, 1;
	not.pred 	%p26, %p25;
	@%p26 bra 	$L__BB0_45;
	cvt.rn.f32.u32 	%f37, %r148;
	st.global.f32 	[%rd2], %f37;
	cvt.rzi.s32.f32 	%r112, %f37;
	st.volatile.global.u32 	[%rd1], %r112;
	membar.cta;
	bra.uni 	$L__BB0_45;
$L__BB0_25:
	setp.ne.s32 	%p3, %r40, 0;
	@%p3 bra 	$L__BB0_37;
	and.b32  	%r21, %r38, 7;
	setp.lt.u32 	%p10, %r38, 8;
	mov.b32 	%r152, 0;
	@%p10 bra 	$L__BB0_29;
	and.b32  	%r152, %r38, 2147483640;
	mov.b32 	%r150, 0;
$L__BB0_28:
	.pragma "nounroll";
	cvt.rn.f32.u32 	%f8, %r150;
	st.global.f32 	[%rd2], %f8;
	cvt.rzi.s32.f32 	%r57, %f8;
	st.volatile.global.u32 	[%rd1], %r57;
	membar.sys;
	add.s32 	%r58, %r150, 1;
	cvt.rn.f32.u32 	%f9, %r58;
	st.global.f32 	[%rd2], %f9;
	cvt.rzi.s32.f32 	%r59, %f9;
	st.volatile.global.u32 	[%rd1], %r59;
	membar.sys;
	add.s32 	%r60, %r150, 2;
	cvt.rn.f32.u32 	%f10, %r60;
	st.global.f32 	[%rd2], %f10;
	cvt.rzi.s32.f32 	%r61, %f10;
	st.volatile.global.u32 	[%rd1], %r61;
	membar.sys;
	add.s32 	%r62, %r150, 3;
	cvt.rn.f32.u32 	%f11, %r62;
	st.global.f32 	[%rd2], %f11;
	cvt.rzi.s32.f32 	%r63, %f11;
	st.volatile.global.u32 	[%rd1], %r63;
	membar.sys;
	add.s32 	%r64, %r150, 4;
	cvt.rn.f32.u32 	%f12, %r64;
	st.global.f32 	[%rd2], %f12;
	cvt.rzi.s32.f32 	%r65, %f12;
	st.volatile.global.u32 	[%rd1], %r65;
	membar.sys;
	add.s32 	%r66, %r150, 5;
	cvt.rn.f32.u32 	%f13, %r66;
	st.global.f32 	[%rd2], %f13;
	cvt.rzi.s32.f32 	%r67, %f13;
	st.volatile.global.u32 	[%rd1], %r67;
	membar.sys;
	add.s32 	%r68, %r150, 6;
	cvt.rn.f32.u32 	%f14, %r68;
	st.global.f32 	[%rd2], %f14;
	cvt.rzi.s32.f32 	%r69, %f14;
	st.volatile.global.u32 	[%rd1], %r69;
	membar.sys;
	add.s32 	%r70, %r150, 7;
	cvt.rn.f32.u32 	%f15, %r70;
	st.global.f32 	[%rd2], %f15;
	cvt.rzi.s32.f32 	%r71, %f15;
	st.volatile.global.u32 	[%rd1], %r71;
	membar.sys;
	add.s32 	%r150, %r150, 8;
	setp.ne.s32 	%p11, %r150, %r152;
	@%p11 bra 	$L__BB0_28;
$L__BB0_29:
	setp.eq.s32 	%p12, %r21, 0;
	@%p12 bra 	$L__BB0_45;
	and.b32  	%r26, %r38, 3;
	setp.lt.u32 	%p13, %r21, 4;
	@%p13 bra 	$L__BB0_32;
	cvt.rn.f32.u32 	%f16, %r152;
	st.global.f32 	[%rd2], %f16;
	cvt.rzi.s32.f32 	%r72, %f16;
	st.volatile.global.u32 	[%rd1], %r72;
	membar.sys;
	add.s32 	%r73, %r152, 1;
	cvt.rn.f32.u32 	%f17, %r73;
	st.global.f32 	[%rd2], %f17;
	cvt.rzi.s32.f32 	%r74, %f17;
	st.volatile.global.u32 	[%rd1], %r74;
	membar.sys;
	add.s32 	%r75, %r152, 2;
	cvt.rn.f32.u32 	%f18, %r75;
	st.global.f32 	[%rd2], %f18;
	cvt.rzi.s32.f32 	%r76, %f18;
	st.volatile.global.u32 	[%rd1], %r76;
	membar.sys;
	add.s32 	%r77, %r152, 3;
	cvt.rn.f32.u32 	%f19, %r77;
	st.global.f32 	[%rd2], %f19;
	cvt.rzi.s32.f32 	%r78, %f19;
	st.volatile.global.u32 	[%rd1], %r78;
	membar.sys;
	add.s32 	%r152, %r152, 4;
$L__BB0_32:
	setp.eq.s32 	%p14, %r26, 0;
	@%p14 bra 	$L__BB0_45;
	setp.eq.s32 	%p15, %r26, 1;
	@%p15 bra 	$L__BB0_35;
	cvt.rn.f32.u32 	%f20, %r152;
	st.global.f32 	[%rd2], %f20;
	cvt.rzi.s32.f32 	%r79, %f20;
	st.volatile.global.u32 	[%rd1], %r79;
	membar.sys;
	add.s32 	%r80, %r152, 1;
	cvt.rn.f32.u32 	%f21, %r80;
	st.global.f32 	[%rd2], %f21;
	cvt.rzi.s32.f32 	%r81, %f21;
	st.volatile.global.u32 	[%rd1], %r81;
	membar.sys;
	add.s32 	%r152, %r152, 2;
$L__BB0_35:
	and.b32  	%r82, %r38, 1;
	setp.eq.b32 	%p16, %r82, 1;
	not.pred 	%p17, %p16;
	@%p17 bra 	$L__BB0_45;
	cvt.rn.f32.u32 	%f22, %r152;
	st.global.f32 	[%rd2], %f22;
	cvt.rzi.s32.f32 	%r83, %f22;
	st.volatile.global.u32 	[%rd1], %r83;
	membar.sys;
	bra.uni 	$L__BB0_45;
$L__BB0_37:
	and.b32  	%r31, %r38, 3;
	setp.lt.u32 	%p4, %r38, 4;
	mov.b32 	%r156, 0;
	@%p4 bra 	$L__BB0_40;
	and.b32  	%r156, %r38, 2147483644;
	mov.b32 	%r154, 0;
$L__BB0_39:
	.pragma "nounroll";
	cvt.rn.f32.u32 	%f1, %r154;
	st.global.f32 	[%rd2], %f1;
	cvt.rzi.s32.f32 	%r43, %f1;
	st.volatile.global.u32 	[%rd1], %r43;
	membar.sys;
	membar.cta;
	add.s32 	%r44, %r154, 1;
	cvt.rn.f32.u32 	%f2, %r44;
	st.global.f32 	[%rd2], %f2;
	cvt.rzi.s32.f32 	%r45, %f2;
	st.volatile.global.u32 	[%rd1], %r45;
	membar.sys;
	membar.cta;
	add.s32 	%r46, %r154, 2;
	cvt.rn.f32.u32 	%f3, %r46;
	st.global.f32 	[%rd2], %f3;
	cvt.rzi.s32.f32 	%r47, %f3;
	st.volatile.global.u32 	[%rd1], %r47;
	membar.sys;
	membar.cta;
	add.s32 	%r48, %r154, 3;
	cvt.rn.f32.u32 	%f4, %r48;
	st.global.f32 	[%rd2], %f4;
	cvt.rzi.s32.f32 	%r49, %f4;
	st.volatile.global.u32 	[%rd1], %r49;
	membar.sys;
	membar.cta;
	add.s32 	%r154, %r154, 4;
	setp.ne.s32 	%p5, %r154, %r156;
	@%p5 bra 	$L__BB0_39;
$L__BB0_40:
	setp.eq.s32 	%p6, %r31, 0;
	@%p6 bra 	$L__BB0_45;
	setp.eq.s32 	%p7, %r31, 1;
	@%p7 bra 	$L__BB0_43;
	cvt.rn.f32.u32 	%f5, %r156;
	st.global.f32 	[%rd2], %f5;
	cvt.rzi.s32.f32 	%r50, %f5;
	st.volatile.global.u32 	[%rd1], %r50;
	membar.sys;
	membar.cta;
	add.s32 	%r51, %r156, 1;
	cvt.rn.f32.u32 	%f6, %r51;
	st.global.f32 	[%rd2], %f6;
	cvt.rzi.s32.f32 	%r52, %f6;
	st.volatile.global.u32 	[%rd1], %r52;
	membar.sys;
	membar.cta;
	add.s32 	%r156, %r156, 2;
$L__BB0_43:
	and.b32  	%r53, %r38, 1;
	setp.eq.b32 	%p8, %r53, 1;
	not.pred 	%p9, %p8;
	@%p9 bra 	$L__BB0_45;
	cvt.rn.f32.u32 	%f7, %r156;
	st.global.f32 	[%rd2], %f7;
	cvt.rzi.s32.f32 	%r54, %f7;
	st.volatile.global.u32 	[%rd1], %r54;
	membar.sys;
	membar.cta;
$L__BB0_45:
	ret;

}


// ===== COMPILED SASS (sm_100) =====

	.target	sm_100

	.elftype	@"ET_EXEC"


//--------------------- .note.nv.tkinfo           --------------------------
	.section	.note.nv.tkinfo,"",@"SHT_NOTE"
	.sectionflags	@"SHF_NOTE_NV_TKINFO"
	.tkinfo
        /*0018*/ 	.word	0x00000002
        /*0030*/ 	.string	""
        /*0030*/ 	.string	"ptxas"
        /*0030*/ 	.string	"Cuda compilation tools, release 13.0, V13.0.88"
        /*0030*/ 	.string	"Build cuda_13.0.r13.0/compiler.36424714_0"
        /*0030*/ 	.string	"-arch sm_100 -m 64 "



//--------------------- .note.nv.cuinfo           --------------------------
	.section	.note.nv.cuinfo,"",@"SHT_NOTE"
	.sectionflags	@"SHF_NOTE_NV_CUINFO"
        /*0018*/ 	.short	0x0002
        /*001a*/ 	.short	0x0064
        /*001c*/ 	.short	0x0082
	.zero		2


//--------------------- .nv.info                  --------------------------
	.section	.nv.info,"",@"SHT_CUDA_INFO"
	.align	4


	//----- nvinfo : EIATTR_REGCOUNT
	.align		4
        /*0000*/ 	.byte	0x04, 0x2f
        /*0002*/ 	.short	(.L_1 - .L_0)
	.align		4
.L_0:
        /*0004*/ 	.word	index@(_Z6kerneliPfPViiii)
        /*0008*/ 	.word	0x0000001a


	//----- nvinfo : EIATTR_FRAME_SIZE
	.align		4
.L_1:
        /*000c*/ 	.byte	0x04, 0x11
        /*000e*/ 	.short	(.L_3 - .L_2)
	.align		4
.L_2:
        /*0010*/ 	.word	index@(_Z6kerneliPfPViiii)
        /*0014*/ 	.word	0x00000000


	//----- nvinfo : EIATTR_MIN_STACK_SIZE
	.align		4
.L_3:
        /*0018*/ 	.byte	0x04, 0x12
        /*001a*/ 	.short	(.L_5 - .L_4)
	.align		4
.L_4:
        /*001c*/ 	.word	index@(_Z6kerneliPfPViiii)
        /*0020*/ 	.word	0x00000000
.L_5:


//--------------------- .nv.compat                --------------------------
	.section	.nv.compat,"",@"SHT_CUDA_COMPAT_INFO"
	.align	4
        /*0000*/ 	.byte	0x02, 0x09, 0x00, 0x00, 0x02, 0x02, 0x01, 0x00, 0x02, 0x05, 0x05, 0x00, 0x03, 0x07, 0x01, 0x01
        /*0010*/ 	.byte	0x02, 0x03, 0x00, 0x00, 0x02, 0x06, 0x01, 0x00, 0x04, 0x0b, 0x08, 0x00, 0x09, 0x00, 0x00, 0x00
        /*0020*/ 	.byte	0x00, 0x00, 0x00, 0x00


//--------------------- .nv.info._Z6kerneliPfPViiii --------------------------
	.section	.nv.info._Z6kerneliPfPViiii,"",@"SHT_CUDA_INFO"
	.sectionflags	@""
	.align	4


	//----- nvinfo : EIATTR_CUDA_API_VERSION
	.align		4
        /*0000*/ 	.byte	0x04, 0x37
        /*0002*/ 	.short	(.L_7 - .L_6)
.L_6:
        /*0004*/ 	.word	0x00000082


	//----- nvinfo : EIATTR_KPARAM_INFO
	.align		4
.L_7:
        /*0008*/ 	.byte	0x04, 0x17
        /*000a*/ 	.short	(.L_9 - .L_8)
.L_8:
        /*000c*/ 	.word	0x00000000
        /*0010*/ 	.short	0x0005
        /*0012*/ 	.short	0x0020
        /*0014*/ 	.byte	0x00, 0xf0, 0x11, 0x00


	//----- nvinfo : EIATTR_KPARAM_INFO
	.align		4
.L_9:
        /*0018*/ 	.byte	0x04, 0x17
        /*001a*/ 	.short	(.L_11 - .L_10)
.L_10:
        /*001c*/ 	.word	0x00000000
        /*0020*/ 	.short	0x0004
        /*0022*/ 	.short	0x001c
        /*0024*/ 	.byte	0x00, 0xf0, 0x11, 0x00


	//----- nvinfo : EIATTR_KPARAM_INFO
	.align		4
.L_11:
        /*0028*/ 	.byte	0x04, 0x17
        /*002a*/ 	.short	(.L_13 - .L_12)
.L_12:
        /*002c*/ 	.word	0x00000000
        /*0030*/ 	.short	0x0003
        /*0032*/ 	.short	0x0018
        /*0034*/ 	.byte	0x00, 0xf0, 0x11, 0x00


	//----- nvinfo : EIATTR_KPARAM_INFO
	.align		4
.L_13:
        /*0038*/ 	.byte	0x04, 0x17
        /*003a*/ 	.short	(.L_15 - .L_14)
.L_14:
        /*003c*/ 	.word	0x00000000
        /*0040*/ 	.short	0x0002
        /*0042*/ 	.short	0x0010
        /*0044*/ 	.byte	0x00, 0xf5, 0x21, 0x00


	//----- nvinfo : EIATTR_KPARAM_INFO
	.align		4
.L_15:
        /*0048*/ 	.byte	0x04, 0x17
        /*004a*/ 	.short	(.L_17 - .L_16)
.L_16:
        /*004c*/ 	.word	0x00000000
        /*0050*/ 	.short	0x0001
        /*0052*/ 	.short	0x0008
        /*0054*/ 	.byte	0x00, 0xf5, 0x21, 0x00


	//----- nvinfo : EIATTR_KPARAM_INFO
	.align		4
.L_17:
        /*0058*/ 	.byte	0x04, 0x17
        /*005a*/ 	.short	(.L_19 - .L_18)
.L_18:
        /*005c*/ 	.word	0x00000000
        /*0060*/ 	.short	0x0000
        /*0062*/ 	.short	0x0000
        /*0064*/ 	.byte	0x00, 0xf0, 0x11, 0x00


	//----- nvinfo : EIATTR_SPARSE_MMA_MASK
	.align		4
.L_19:
        /*0068*/ 	.byte	0x03, 0x50
        /*006a*/ 	.short	0x0000


	//----- nvinfo : EIATTR_MAXREG_COUNT
	.align		4
        /*006c*/ 	.byte	0x03, 0x1b
        /*006e*/ 	.short	0x00ff


	//----- nvinfo : EIATTR_MERCURY_ISA_VERSION
	.align		4
        /*0070*/ 	.byte	0x03, 0x5f
        /*0072*/ 	.short	0x0101


	//----- nvinfo : EIATTR_VRC_CTA_INIT_COUNT
	.align		4
        /*0074*/ 	.byte	0x02, 0x4a
	.zero		1
	.zero		1


	//----- nvinfo : EIATTR_EXIT_INSTR_OFFSETS
	.align		4
        /*0078*/ 	.byte	0x04, 0x1c
        /*007a*/ 	.short	(.L_21 - .L_20)


	//   ....[0]....
.L_20:
        /*007c*/ 	.word	0x00000030


	//   ....[1]....
        /*0080*/ 	.word	0x00000370


	//   ....[2]....
        /*0084*/ 	.word	0x000004f0


	//   ....[3]....
        /*0088*/ 	.word	0x000005f0


	//   ....[4]....
        /*008c*/ 	.word	0x00000660


	//   ....[5]....
        /*0090*/ 	.word	0x00000a20


	//   ....[6]....
        /*0094*/ 	.word	0x00000c20


	//   ....[7]....
        /*0098*/ 	.word	0x00000d50


	//   ....[8]....
        /*009c*/ 	.word	0x00000dd0


	//   ....[9]....
        /*00a0*/ 	.word	0x00001340


	//   ....[10]....
        /*00a4*/ 	.word	0x00001600


	//   ....[11]....
        /*00a8*/ 	.word	0x00001790


	//   ....[12]....
        /*00ac*/ 	.word	0x00001840


	//   ....[13]....
        /*00b0*/ 	.word	0x00001b80


	//   ....[14]....
        /*00b4*/ 	.word	0x00001d40


	//   ....[15]....
        /*00b8*/ 	.word	0x00001e00


	//----- nvinfo : EIATTR_CBANK_PARAM_SIZE
	.align		4
.L_21:
        /*00bc*/ 	.byte	0x03, 0x19
        /*00be*/ 	.short	0x0024


	//----- nvinfo : EIATTR_PARAM_CBANK
	.align		4
        /*00c0*/ 	.byte	0x04, 0x0a
        /*00c2*/ 	.short	(.L_23 - .L_22)
	.align		4
.L_22:
        /*00c4*/ 	.word	index@(.nv.constant0._Z6kerneliPfPViiii)
        /*00c8*/ 	.short	0x0380
        /*00ca*/ 	.short	0x0024


	//----- nvinfo : EIATTR_SW_WAR
	.align		4
.L_23:
        /*00cc*/ 	.byte	0x04, 0x36
        /*00ce*/ 	.short	(.L_25 - .L_24)
.L_24:
        /*00d0*/ 	.word	0x00000008
.L_25:


//--------------------- .nv.callgraph             --------------------------
	.section	.nv.callgraph,"",@"SHT_CUDA_CALLGRAPH"
	.align	4
	.sectionentsize	8
	.align		4
        /*0000*/ 	.word	0x00000000
	.align		4
        /*0004*/ 	.word	0xffffffff
	.align		4
        /*0008*/ 	.word	0x00000000
	.align		4
        /*000c*/ 	.word	0xfffffffe
	.align		4
        /*0010*/ 	.word	0x00000000
	.align		4
        /*0014*/ 	.word	0xfffffffd
	.align		4
        /*0018*/ 	.word	0x00000000
	.align		4
        /*001c*/ 	.word	0xfffffffc


//--------------------- .text._Z6kerneliPfPViiii  --------------------------
	.section	.text._Z6kerneliPfPViiii,"ax",@progbits
	.align	128
        .global         _Z6kerneliPfPViiii
        .type           _Z6kerneliPfPViiii,@function
        .size           _Z6kerneliPfPViiii,(.L_x_19 - _Z6kerneliPfPViiii)
        .other          _Z6kerneliPfPViiii,@"STO_CUDA_ENTRY STV_DEFAULT"
_Z6kerneliPfPViiii:
.text._Z6kerneliPfPViiii:
[----:B------:R-:W-:Y:S08]  /*0000*/  LDC R1, c[0x0][0x37c] ;  /* 0x0000df00ff017b82 */ /* 0x000ff00000000800 */
[----:B------:R-:W0:Y:S02]  /*0010*/  LDC R0, c[0x0][0x398] ;  /* 0x0000e600ff007b82 */ /* 0x000e240000000800 */
[----:B0-----:R-:W-:-:S13]  /*0020*/  ISETP.GE.AND P0, PT, R0, 0x1, PT ;  /* 0x000000010000780c */ /* 0x001fda0003f06270 */
[----:B------:R-:W-:Y:S05]  /*0030*/  @!P0 EXIT ;  /* 0x000000000000894d */ /* 0x000fea0003800000 */
[----:B------:R-:W0:Y:S01]  /*0040*/  LDCU UR4, c[0x0][0x39c] ;  /* 0x00007380ff0477ac */ /* 0x000e220008000800 */
[----:B------:R-:W1:Y:S01]  /*0050*/  LDCU.64 UR8, c[0x0][0x358] ;  /* 0x00006b00ff0877ac */ /* 0x000e620008000a00 */
[----:B0-----:R-:W-:-:S09]  /*0060*/  UISETP.NE.AND UP0, UPT, UR4, URZ, UPT ;  /* 0x000000ff0400728c */ /* 0x001fd2000bf05270 */
[----:B-1----:R-:W-:Y:S05]  /*0070*/  BRA.U UP0, `(.L_x_0) ;  /* 0x0000000d00587547 */ /* 0x002fea000b800000 */
[----:B------:R-:W0:Y:S02]  /*0080*/  LDCU UR4, c[0x0][0x3a0] ;  /* 0x00007400ff0477ac */ /* 0x000e240008000800 */
[----:B0-----:R-:W-:-:S09]  /*0090*/  UISETP.NE.AND UP0, UPT, UR4, URZ, UPT ;  /* 0x000000ff0400728c */ /* 0x001fd2000bf05270 */
[----:B------:R-:W-:Y:S05]  /*00a0*/  BRA.U UP0, `(.L_x_1) ;  /* 0x0000000500707547 */ /* 0x000fea000b800000 */
[C---:B------:R-:W-:Y:S01]  /*00b0*/  ISETP.GE.U32.AND P1, PT, R0.reuse, 0x8, PT ;  /* 0x000000080000780c */ /* 0x040fe20003f26070 */
[----:B------:R-:W-:Y:S01]  /*00c0*/  IMAD.MOV.U32 R6, RZ, RZ, RZ ;  /* 0x000000ffff067224 */ /* 0x000fe200078e00ff */
[----:B------:R-:W-:-:S04]  /*00d0*/  LOP3.LUT R16, R0, 0x7, RZ, 0xc0, !PT ;  /* 0x0000000700107812 */ /* 0x000fc800078ec0ff */
[----:B------:R-:W-:-:S07]  /*00e0*/  ISETP.NE.AND P0, PT, R16, RZ, PT ;  /* 0x000000ff1000720c */ /* 0x000fce0003f05270 */
[----:B------:R-:W-:Y:S06]  /*00f0*/  @!P1 BRA `(.L_x_2) ;  /* 0x00000000009c9947 */ /* 0x000fec0003800000 */
[----:B------:R-:W0:Y:S01]  /*0100*/  LDC.64 R2, c[0x0][0x390] ;  /* 0x0000e400ff027b82 */ /* 0x000e220000000a00 */
[----:B------:R-:W-:Y:S01]  /*0110*/  LOP3.LUT R6, R0, 0x7ffffff8, RZ, 0xc0, !PT ;  /* 0x7ffffff800067812 */ /* 0x000fe200078ec0ff */
[----:B------:R-:W-:-:S06]  /*0120*/  UMOV UR4, URZ ;  /* 0x000000ff00047c82 */ /* 0x000fcc0008000000 */
[----:B------:R-:W1:Y:S02]  /*0130*/  LDC.64 R4, c[0x0][0x388] ;  /* 0x0000e200ff047b82 */ /* 0x000e640000000a00 */
.L_x_3:
[----:B------:R-:W-:Y:S02]  /*0140*/  UIADD3 UR5, UPT, UPT, UR4, 0x1, URZ ;  /* 0x0000000104057890 */ /* 0x000fe4000fffe0ff */
[----:B----4-:R-:W-:Y:S01]  /*0150*/  I2FP.F32.U32 R7, UR4 ;  /* 0x0000000400077c45 */ /* 0x010fe20008201000 */
[----:B------:R-:W-:-:S03]  /*0160*/  UIADD3 UR6, UPT, UPT, UR4, 0x2, URZ ;  /* 0x0000000204067890 */ /* 0x000fc6000fffe0ff */
[----:B------:R-:W-:Y:S01]  /*0170*/  I2FP.F32.U32 R8, UR5 ;  /* 0x0000000500087c45 */ /* 0x000fe20008201000 */
[----:B------:R-:W-:Y:S02]  /*0180*/  UIADD3 UR5, UPT, UPT, UR4, 0x3, URZ ;  /* 0x0000000304057890 */ /* 0x000fe4000fffe0ff */
[----:B------:R-:W-:Y:S01]  /*0190*/  I2FP.F32.U32 R10, UR6 ;  /* 0x00000006000a7c45 */ /* 0x000fe20008201000 */
[----:B------:R-:W-:Y:S01]  /*01a0*/  UIADD3 UR6, UPT, UPT, UR4, 0x4, URZ ;  /* 0x0000000404067890 */ /* 0x000fe2000fffe0ff */
[----:B------:R2:W-:Y:S02]  /*01b0*/  F2I.TRUNC.NTZ R9, R8 ;  /* 0x0000000800097305 */ /* 0x0005e4000020f100 */
[----:B------:R-:W-:Y:S01]  /*01c0*/  I2FP.F32.U32 R12, UR5 ;  /* 0x00000005000c7c45 */ /* 0x000fe20008201000 */
[----:B------:R-:W-:Y:S02]  /*01d0*/  UIADD3 UR5, UPT, UPT, UR4, 0x5, URZ ;  /* 0x0000000504057890 */ /* 0x000fe4000fffe0ff */
[----:B------:R-:W-:Y:S01]  /*01e0*/  I2FP.F32.U32 R14, UR6 ;  /* 0x00000006000e7c45 */ /* 0x000fe20008201000 */
[----:B------:R-:W-:-:S02]  /*01f0*/  UIADD3 UR6, UPT, UPT, UR4, 0x6, URZ ;  /* 0x0000000604067890 */ /* 0x000fc4000fffe0ff */
[----:B------:R-:W0:Y:S01]  /*0200*/  F2I.TRUNC.NTZ R7, R7 ;  /* 0x0000000700077305 */ /* 0x000e22000020f100 */
[----:B--2---:R-:W-:Y:S01]  /*0210*/  I2FP.F32.U32 R8, UR5 ;  /* 0x0000000500087c45 */ /* 0x004fe20008201000 */
[----:B------:R-:W-:Y:S02]  /*0220*/  UIADD3 UR5, UPT, UPT, UR4, 0x7, URZ ;  /* 0x0000000704057890 */ /* 0x000fe4000fffe0ff */
[----:B------:R-:W-:-:S04]  /*0230*/  UIADD3 UR4, UPT, UPT, UR4, 0x8, URZ ;  /* 0x0000000804047890 */ /* 0x000fc8000fffe0ff */
[----:B------:R2:W3:Y:S01]  /*0240*/  F2I.TRUNC.NTZ R11, R10 ;  /* 0x0000000a000b7305 */ /* 0x0004e2000020f100 */
[----:B------:R-:W-:Y:S02]  /*0250*/  I2FP.F32.U32 R21, UR5 ;  /* 0x0000000500157c45 */ /* 0x000fe40008201000 */
[----:B------:R-:W-:Y:S01]  /*0260*/  ISETP.NE.AND P1, PT, R6, UR4, PT ;  /* 0x0000000406007c0c */ /* 0x000fe2000bf25270 */
[----:B0-----:R4:W-:Y:S04]  /*0270*/  STG.E.STRONG.SYS desc[UR8][R2.64], R7 ;  /* 0x0000000702007986 */ /* 0x0019e8000c115908 */
[----:B------:R-:W0:Y:S01]  /*0280*/  F2I.TRUNC.NTZ R13, R12 ;  /* 0x0000000c000d7305 */ /* 0x000e22000020f100 */
[----:B--2---:R-:W-:Y:S01]  /*0290*/  I2FP.F32.U32 R10, UR6 ;  /* 0x00000006000a7c45 */ /* 0x004fe20008201000 */
[----:B------:R4:W-:Y:S04]  /*02a0*/  STG.E.STRONG.SYS desc[UR8][R2.64], R9 ;  /* 0x0000000902007986 */ /* 0x0009e8000c115908 */
[----:B---3--:R4:W-:Y:S02]  /*02b0*/  STG.E.STRONG.SYS desc[UR8][R2.64], R11 ;  /* 0x0000000b02007986 */ /* 0x0089e4000c115908 */
[----:B------:R-:W2:Y:S02]  /*02c0*/  F2I.TRUNC.NTZ R15, R14 ;  /* 0x0000000e000f7305 */ /* 0x000ea4000020f100 */
[----:B0-----:R4:W-:Y:S06]  /*02d0*/  STG.E.STRONG.SYS desc[UR8][R2.64], R13 ;  /* 0x0000000d02007986 */ /* 0x0019ec000c115908 */
[----:B------:R-:W0:Y:S01]  /*02e0*/  F2I.TRUNC.NTZ R17, R8 ;  /* 0x0000000800117305 */ /* 0x000e22000020f100 */
[----:B--2---:R4:W-:Y:S07]  /*02f0*/  STG.E.STRONG.SYS desc[UR8][R2.64], R15 ;  /* 0x0000000f02007986 */ /* 0x0049ee000c115908 */
[----:B------:R-:W2:Y:S01]  /*0300*/  F2I.TRUNC.NTZ R19, R10 ;  /* 0x0000000a00137305 */ /* 0x000ea2000020f100 */
[----:B0-----:R4:W-:Y:S07]  /*0310*/  STG.E.STRONG.SYS desc[UR8][R2.64], R17 ;  /* 0x0000001102007986 */ /* 0x0019ee000c115908 */
[----:B------:R-:W0:Y:S01]  /*0320*/  F2I.TRUNC.NTZ R23, R21 ;  /* 0x0000001500177305 */ /* 0x000e22000020f100 */
[----:B--2---:R4:W-:Y:S04]  /*0330*/  STG.E.STRONG.SYS desc[UR8][R2.64], R19 ;  /* 0x0000001302007986 */ /* 0x0049e8000c115908 */
[----:B-1----:R4:W-:Y:S04]  /*0340*/  STG.E desc[UR8][R4.64], R21 ;  /* 0x0000001504007986 */ /* 0x0029e8000c101908 */
[----:B0-----:R4:W-:Y:S01]  /*0350*/  STG.E.STRONG.SYS desc[UR8][R2.64], R23 ;  /* 0x0000001702007986 */ /* 0x0019e2000c115908 */
[----:B------:R-:W-:Y:S05]  /*0360*/  @P1 BRA `(.L_x_3) ;  /* 0xfffffffc00741947 */ /* 0x000fea000383ffff */
.L_x_2:
[----:B------:R-:W-:Y:S05]  /*0370*/  @!P0 EXIT ;  /* 0x000000000000894d */ /* 0x000fea0003800000 */
[----:B------:R-:W-:Y:S02]  /*0380*/  ISETP.GE.U32.AND P0, PT, R16, 0x4, PT ;  /* 0x000000041000780c */ /* 0x000fe40003f06070 */
[----:B------:R-:W-:-:S04]  /*0390*/  LOP3.LUT R14, R0, 0x3, RZ, 0xc0, !PT ;  /* 0x00000003000e7812 */ /* 0x000fc800078ec0ff */
[----:B------:R-:W-:-:S07]  /*03a0*/  ISETP.NE.AND P1, PT, R14, RZ, PT ;  /* 0x000000ff0e00720c */ /* 0x000fce0003f25270 */
[----:B------:R-:W-:Y:S06]  /*03b0*/  @!P0 BRA `(.L_x_4) ;  /* 0x00000000004c8947 */ /* 0x000fec0003800000 */
[C---:B----4-:R-:W-:Y:S01]  /*03c0*/  VIADD R2, R6.reuse, 0x1 ;  /* 0x0000000106027836 */ /* 0x050fe20000000000 */
[----:B------:R-:W-:Y:S01]  /*03d0*/  I2FP.F32.U32 R7, R6 ;  /* 0x0000000600077245 */ /* 0x000fe20000201000 */
[C---:B------:R-:W-:Y:S01]  /*03e0*/  VIADD R10, R6.reuse, 0x2 ;  /* 0x00000002060a7836 */ /* 0x040fe20000000000 */
[----:B------:R-:W0:Y:S01]  /*03f0*/  LDC.64 R4, c[0x0][0x388] ;  /* 0x0000e200ff047b82 */ /* 0x000e220000000a00 */
[C---:B------:R-:W-:Y:S01]  /*0400*/  VIADD R12, R6.reuse, 0x3 ;  /* 0x00000003060c7836 */ /* 0x040fe20000000000 */
[----:B------:R-:W-:Y:S01]  /*0410*/  I2FP.F32.U32 R8, R2 ;  /* 0x0000000200087245 */ /* 0x000fe20000201000 */
[----:B------:R-:W-:Y:S01]  /*0420*/  VIADD R6, R6, 0x4 ;  /* 0x0000000406067836 */ /* 0x000fe20000000000 */
[----:B------:R-:W-:Y:S01]  /*0430*/  I2FP.F32.U32 R10, R10 ;  /* 0x0000000a000a7245 */ /* 0x000fe20000201000 */
[----:B------:R-:W1:Y:S01]  /*0440*/  F2I.TRUNC.NTZ R7, R7 ;  /* 0x0000000700077305 */ /* 0x000e62000020f100 */
[----:B------:R-:W-:Y:S02]  /*0450*/  I2FP.F32.U32 R13, R12 ;  /* 0x0000000c000d7245 */ /* 0x000fe40000201000 */
[----:B------:R-:W1:Y:S05]  /*0460*/  LDC.64 R2, c[0x0][0x390] ;  /* 0x0000e400ff027b82 */ /* 0x000e6a0000000a00 */
[----:B------:R-:W2:Y:S08]  /*0470*/  F2I.TRUNC.NTZ R9, R8 ;  /* 0x0000000800097305 */ /* 0x000eb0000020f100 */
[----:B------:R-:W3:Y:S08]  /*0480*/  F2I.TRUNC.NTZ R11, R10 ;  /* 0x0000000a000b7305 */ /* 0x000ef0000020f100 */
[----:B------:R-:W4:Y:S01]  /*0490*/  F2I.TRUNC.NTZ R15, R13 ;  /* 0x0000000d000f7305 */ /* 0x000f22000020f100 */
[----:B-1----:R1:W-:Y:S04]  /*04a0*/  STG.E.STRONG.SYS desc[UR8][R2.64], R7 ;  /* 0x0000000702007986 */ /* 0x0023e8000c115908 */
[----:B--2---:R1:W-:Y:S04]  /*04b0*/  STG.E.STRONG.SYS desc[UR8][R2.64], R9 ;  /* 0x0000000902007986 */ /* 0x0043e8000c115908 */
[----:B---3--:R1:W-:Y:S04]  /*04c0*/  STG.E.STRONG.SYS desc[UR8][R2.64], R11 ;  /* 0x0000000b02007986 */ /* 0x0083e8000c115908 */
[----:B0-----:R1:W-:Y:S04]  /*04d0*/  STG.E desc[UR8][R4.64], R13 ;  /* 0x0000000d04007986 */ /* 0x0013e8000c101908 */
[----:B----4-:R1:W-:Y:S02]  /*04e0*/  STG.E.STRONG.SYS desc[UR8][R2.64], R15 ;  /* 0x0000000f02007986 */ /* 0x0103e4000c115908 */
.L_x_4:
[----:B------:R-:W-:Y:S05]  /*04f0*/  @!P1 EXIT ;  /* 0x000000000000994d */ /* 0x000fea0003800000 */
[----:B------:R-:W-:Y:S02]  /*0500*/  ISETP.NE.AND P0, PT, R14, 0x1, PT ;  /* 0x000000010e00780c */ /* 0x000fe40003f05270 */
[----:B------:R-:W-:-:S04]  /*0510*/  LOP3.LUT R0, R0, 0x1, RZ, 0xc0, !PT ;  /* 0x0000000100007812 */ /* 0x000fc800078ec0ff */
[----:B------:R-:W-:-:S07]  /*0520*/  ISETP.NE.U32.AND P1, PT, R0, 0x1, PT ;  /* 0x000000010000780c */ /* 0x000fce0003f25070 */
[----:B------:R-:W-:Y:S06]  /*0530*/  @!P0 BRA `(.L_x_5) ;  /* 0x00000000002c8947 */ /* 0x000fec0003800000 */
[----:B-1--4-:R-:W0:Y:S01]  /*0540*/  LDC.64 R2, c[0x0][0x390] ;  /* 0x0000e400ff027b82 */ /* 0x012e220000000a00 */
[C---:B------:R-:W-:Y:S01]  /*0550*/  VIADD R8, R6.reuse, 0x1 ;  /* 0x0000000106087836 */ /* 0x040fe20000000000 */
[----:B------:R-:W-:Y:S01]  /*0560*/  I2FP.F32.U32 R0, R6 ;  /* 0x0000000600007245 */ /* 0x000fe20000201000 */
[----:B------:R-:W-:-:S03]  /*0570*/  VIADD R6, R6, 0x2 ;  /* 0x0000000206067836 */ /* 0x000fc60000000000 */
[----:B------:R-:W-:Y:S01]  /*0580*/  I2FP.F32.U32 R9, R8 ;  /* 0x0000000800097245 */ /* 0x000fe20000201000 */
[----:B------:R-:W0:Y:S01]  /*0590*/  F2I.TRUNC.NTZ R7, R0 ;  /* 0x0000000000077305 */ /* 0x000e22000020f100 */
[----:B------:R-:W1:Y:S07]  /*05a0*/  LDC.64 R4, c[0x0][0x388] ;  /* 0x0000e200ff047b82 */ /* 0x000e6e0000000a00 */
[----:B------:R-:W2:Y:S01]  /*05b0*/  F2I.TRUNC.NTZ R11, R9 ;  /* 0x00000009000b7305 */ /* 0x000ea2000020f100 */
[----:B0-----:R0:W-:Y:S04]  /*05c0*/  STG.E.STRONG.SYS desc[UR8][R2.64], R7 ;  /* 0x0000000702007986 */ /* 0x0011e8000c115908 */
[----:B-1----:R0:W-:Y:S04]  /*05d0*/  STG.E desc[UR8][R4.64], R9 ;  /* 0x0000000904007986 */ /* 0x0021e8000c101908 */
[----:B--2---:R0:W-:Y:S02]  /*05e0*/  STG.E.STRONG.SYS desc[UR8][R2.64], R11 ;  /* 0x0000000b02007986 */ /* 0x0041e4000c115908 */
.L_x_5:
[----:B------:R-:W-:Y:S05]  /*05f0*/  @P1 EXIT ;  /* 0x000000000000194d */ /* 0x000fea0003800000 */
[----:B01--4-:R-:W0:Y:S01]  /*0600*/  LDC.64 R2, c[0x0][0x388] ;  /* 0x0000e200ff027b82 */ /* 0x013e220000000a00 */
[----:B------:R-:W-:-:S04]  /*0610*/  I2FP.F32.U32 R7, R6 ;  /* 0x0000000600077245 */ /* 0x000fc80000201000 */
[----:B------:R-:W1:Y:S03]  /*0620*/  F2I.TRUNC.NTZ R9, R7 ;  /* 0x0000000700097305 */ /* 0x000e66000020f100 */
[----:B------:R-:W1:Y:S01]  /*0630*/  LDC.64 R4, c[0x0][0x390] ;  /* 0x0000e400ff047b82 */ /* 0x000e620000000a00 */
[----:B0-----:R-:W-:Y:S04]  /*0640*/  STG.E desc[UR8][R2.64], R7 ;  /* 0x0000000702007986 */ /* 0x001fe8000c101908 */
[----:B-1----:R-:W-:Y:S01]  /*0650*/  STG.E.STRONG.SYS desc[UR8][R4.64], R9 ;  /* 0x0000000904007986 */ /* 0x002fe2000c115908 */
[----:B------:R-:W-:Y:S05]  /*0660*/  EXIT ;  /* 0x000000000000794d */ /* 0x000fea0003800000 */
.L_x_1:
[C---:B------:R-:W-:Y:S01]  /*0670*/  ISETP.GE.U32.AND P0, PT, R0.reuse, 0x8, PT ;  /* 0x000000080000780c */ /* 0x040fe20003f06070 */
[----:B------:R-:W-:Y:S01]  /*0680*/  IMAD.MOV.U32 R6, RZ, RZ, RZ ;  /* 0x000000ffff067224 */ /* 0x000fe200078e00ff */
[----:B------:R-:W-:-:S11]  /*0690*/  LOP3.LUT R8, R0, 0x7, RZ, 0xc0, !PT ;  /* 0x0000000700087812 */ /* 0x000fd600078ec0ff */
[----:B------:R-:W-:Y:S05]  /*06a0*/  @!P0 BRA `(.L_x_6) ;  /* 0x0000000000d88947 */ /* 0x000fea0003800000 */
[----:B------:R-:W0:Y:S01]  /*06b0*/  LDC.64 R4, c[0x0][0x388] ;  /* 0x0000e200ff047b82 */ /* 0x000e220000000a00 */
[----:B------:R-:W-:Y:S01]  /*06c0*/  LOP3.LUT R6, R0, 0x7ffffff8, RZ, 0xc0, !PT ;  /* 0x7ffffff800067812 */ /* 0x000fe200078ec0ff */
[----:B------:R-:W-:-:S06]  /*06d0*/  UMOV UR4, URZ ;  /* 0x000000ff00047c82 */ /* 0x000fcc0008000000 */
[----:B------:R-:W1:Y:S02]  /*06e0*/  LDC.64 R2, c[0x0][0x390] ;  /* 0x0000e400ff027b82 */ /* 0x000e640000000a00 */
.L_x_7:
[----:B------:R-:W-:Y:S01]  /*06f0*/  I2FP.F32.U32 R7, UR4 ;  /* 0x0000000400077c45 */ /* 0x000fe20008201000 */
[----:B------:R-:W-:Y:S02]  /*0700*/  UIADD3 UR5, UPT, UPT, UR4, 0x1, URZ ;  /* 0x0000000104057890 */ /* 0x000fe4000fffe0ff */
[----:B------:R-:W-:Y:S01]  /*0710*/  UIADD3 UR6, UPT, UPT, UR4, 0x3, URZ ;  /* 0x0000000304067890 */ /* 0x000fe2000fffe0ff */
[----:B------:R-:W1:Y:S01]  /*0720*/  F2I.TRUNC.NTZ R9, R7 ;  /* 0x0000000700097305 */ /* 0x000e62000020f100 */
[----:B0-----:R0:W-:Y:S02]  /*0730*/  STG.E desc[UR8][R4.64], R7 ;  /* 0x0000000704007986 */ /* 0x0011e4000c101908 */
[----:B------:R-:W-:Y:S01]  /*0740*/  I2FP.F32.U32 R11, UR5 ;  /* 0x00000005000b7c45 */ /* 0x000fe20008201000 */
[----:B------:R-:W-:Y:S01]  /*0750*/  UIADD3 UR5, UPT, UPT, UR4, 0x2, URZ ;  /* 0x0000000204057890 */ /* 0x000fe2000fffe0ff */
[----:B------:R-:W-:-:S03]  /*0760*/  I2FP.F32.U32 R19, UR6 ;  /* 0x0000000600137c45 */ /* 0x000fc60008201000 */
[----:B------:R-:W2:Y:S02]  /*0770*/  F2I.TRUNC.NTZ R13, R11 ;  /* 0x0000000b000d7305 */ /* 0x000ea4000020f100 */
[----:B------:R-:W-:Y:S01]  /*0780*/  I2FP.F32.U32 R15, UR5 ;  /* 0x00000005000f7c45 */ /* 0x000fe20008201000 */
[----:B-1----:R1:W-:Y:S05]  /*0790*/  STG.E.STRONG.SYS desc[UR8][R2.64], R9 ;  /* 0x0000000902007986 */ /* 0x0023ea000c115908 */
[----:B------:R-:W3:Y:S01]  /*07a0*/  F2I.TRUNC.NTZ R17, R15 ;  /* 0x0000000f00117305 */ /* 0x000ee2000020f100 */
[----:B------:R4:W-:Y:S06]  /*07b0*/  MEMBAR.SC.CTA ;  /* 0x0000000000007992 */ /* 0x0009ec0000000000 */
[----:B----4-:R4:W-:Y:S01]  /*07c0*/  STG.E desc[UR8][R4.64], R11 ;  /* 0x0000000b04007986 */ /* 0x0109e2000c101908 */
[----:B0-----:R-:W0:Y:S01]  /*07d0*/  F2I.TRUNC.NTZ R7, R19 ;  /* 0x0000001300077305 */ /* 0x001e22000020f100 */
[----:B------:R-:W-:-:S02]  /*07e0*/  UIADD3 UR5, UPT, UPT, UR4, 0x4, URZ ;  /* 0x0000000404057890 */ /* 0x000fc4000fffe0ff */
[----:B--2---:R2:W-:Y:S01]  /*07f0*/  STG.E.STRONG.SYS desc[UR8][R2.64], R13 ;  /* 0x0000000d02007986 */ /* 0x0045e2000c115908 */
[----:B------:R5:W-:Y:S06]  /*0800*/  MEMBAR.SC.CTA ;  /* 0x0000000000007992 */ /* 0x000bec0000000000 */
[----:B-----5:R-:W-:Y:S01]  /*0810*/  STG.E desc[UR8][R4.64], R15 ;  /* 0x0000000f04007986 */ /* 0x020fe2000c101908 */
[----:B-1----:R-:W-:Y:S01]  /*0820*/  I2FP.F32.U32 R9, UR5 ;  /* 0x0000000500097c45 */ /* 0x002fe20008201000 */
[----:B------:R-:W-:Y:S02]  /*0830*/  UIADD3 UR5, UPT, UPT, UR4, 0x5, URZ ;  /* 0x0000000504057890 */ /* 0x000fe4000fffe0ff */
[----:B---3--:R1:W-:Y:S01]  /*0840*/  STG.E.STRONG.SYS desc[UR8][R2.64], R17 ;  /* 0x0000001102007986 */ /* 0x0083e2000c115908 */
[----:B----4-:R-:W3:Y:S01]  /*0850*/  F2I.TRUNC.NTZ R11, R9 ;  /* 0x00000009000b7305 */ /* 0x010ee2000020f100 */
[----:B------:R-:W-:Y:S01]  /*0860*/  UIADD3 UR6, UPT, UPT, UR4, 0x6, URZ ;  /* 0x0000000604067890 */ /* 0x000fe2000fffe0ff */
[----:B------:R4:W-:Y:S06]  /*0870*/  MEMBAR.SC.CTA ;  /* 0x0000000000007992 */ /* 0x0009ec0000000000 */
[----:B----4-:R-:W-:Y:S01]  /*0880*/  STG.E desc[UR8][R4.64], R19 ;  /* 0x0000001304007986 */ /* 0x010fe2000c101908 */
[----:B--2---:R-:W-:Y:S01]  /*0890*/  I2FP.F32.U32 R13, UR5 ;  /* 0x00000005000d7c45 */ /* 0x004fe20008201000 */
[----:B------:R-:W-:Y:S01]  /*08a0*/  UIADD3 UR5, UPT, UPT, UR4, 0x7, URZ ;  /* 0x0000000704057890 */ /* 0x000fe2000fffe0ff */
[----:B-1----:R-:W-:Y:S01]  /*08b0*/  I2FP.F32.U32 R17, UR6 ;  /* 0x0000000600117c45 */ /* 0x002fe20008201000 */
[----:B0-----:R0:W-:Y:S01]  /*08c0*/  STG.E.STRONG.SYS desc[UR8][R2.64], R7 ;  /* 0x0000000702007986 */ /* 0x0011e2000c115908 */
[----:B------:R-:W1:Y:S01]  /*08d0*/  F2I.TRUNC.NTZ R15, R13 ;  /* 0x0000000d000f7305 */ /* 0x000e62000020f100 */
[----:B------:R2:W-:Y:S06]  /*08e0*/  MEMBAR.SC.CTA ;  /* 0x0000000000007992 */ /* 0x0005ec0000000000 */
[----:B--2---:R2:W-:Y:S01]  /*08f0*/  STG.E desc[UR8][R4.64], R9 ;  /* 0x0000000904007986 */ /* 0x0045e2000c101908 */
[----:B0-----:R-:W0:Y:S01]  /*0900*/  F2I.TRUNC.NTZ R7, R17 ;  /* 0x0000001100077305 */ /* 0x001e22000020f100 */
[----:B------:R-:W-:-:S02]  /*0910*/  I2FP.F32.U32 R19, UR5 ;  /* 0x0000000500137c45 */ /* 0x000fc40008201000 */
[----:B---3--:R3:W-:Y:S01]  /*0920*/  STG.E.STRONG.SYS desc[UR8][R2.64], R11 ;  /* 0x0000000b02007986 */ /* 0x0087e2000c115908 */
[----:B------:R4:W-:Y:S06]  /*0930*/  MEMBAR.SC.CTA ;  /* 0x0000000000007992 */ /* 0x0009ec0000000000 */
[----:B----4-:R3:W-:Y:S01]  /*0940*/  STG.E desc[UR8][R4.64], R13 ;  /* 0x0000000d04007986 */ /* 0x0107e2000c101908 */
[----:B--2---:R-:W2:Y:S03]  /*0950*/  F2I.TRUNC.NTZ R9, R19 ;  /* 0x0000001300097305 */ /* 0x004ea6000020f100 */
[----:B-1----:R3:W-:Y:S01]  /*0960*/  STG.E.STRONG.SYS desc[UR8][R2.64], R15 ;  /* 0x0000000f02007986 */ /* 0x0027e2000c115908 */
[----:B------:R1:W-:Y:S06]  /*0970*/  MEMBAR.SC.CTA ;  /* 0x0000000000007992 */ /* 0x0003ec0000000000 */
[----:B-1----:R3:W-:Y:S04]  /*0980*/  STG.E desc[UR8][R4.64], R17 ;  /* 0x0000001104007986 */ /* 0x0027e8000c101908 */
[----:B0-----:R3:W-:Y:S01]  /*0990*/  STG.E.STRONG.SYS desc[UR8][R2.64], R7 ;  /* 0x0000000702007986 */ /* 0x0017e2000c115908 */
[----:B------:R0:W-:Y:S06]  /*09a0*/  MEMBAR.SC.CTA ;  /* 0x0000000000007992 */ /* 0x0001ec0000000000 */
[----:B0-----:R3:W-:Y:S04]  /*09b0*/  STG.E desc[UR8][R4.64], R19 ;  /* 0x0000001304007986 */ /* 0x0017e8000c101908 */
[----:B--2---:R3:W-:Y:S01]  /*09c0*/  STG.E.STRONG.SYS desc[UR8][R2.64], R9 ;  /* 0x0000000902007986 */ /* 0x0047e2000c115908 */
[----:B------:R0:W-:Y:S06]  /*09d0*/  MEMBAR.SC.CTA ;  /* 0x0000000000007992 */ /* 0x0001ec0000000000 */
[----:B0-----:R-:W-:-:S06]  /*09e0*/  UIADD3 UR4, UPT, UPT, UR4, 0x8, URZ ;  /* 0x0000000804047890 */ /* 0x001fcc000fffe0ff */
[----:B------:R-:W-:-:S13]  /*09f0*/  ISETP.NE.AND P0, PT, R6, UR4, PT ;  /* 0x0000000406007c0c */ /* 0x000fda000bf05270 */
[----:B---3--:R-:W-:Y:S05]  /*0a00*/  @P0 BRA `(.L_x_7) ;  /* 0xfffffffc00380947 */ /* 0x008fea000383ffff */
.L_x_6:
[----:B------:R-:W-:-:S13]  /*0a10*/  ISETP.NE.AND P0, PT, R8, RZ, PT ;  /* 0x000000ff0800720c */ /* 0x000fda0003f05270 */
[----:B------:R-:W-:Y:S05]  /*0a20*/  @!P0 EXIT ;  /* 0x000000000000894d */ /* 0x000fea0003800000 */
[----:B------:R-:W0:Y:S01]  /*0a30*/  LDC R10, c[0x0][0x398] ;  /* 0x0000e600ff0a7b82 */ /* 0x000e220000000800 */
[----:B------:R-:W-:Y:S02]  /*0a40*/  ISETP.GE.U32.AND P0, PT, R8, 0x4, PT ;  /* 0x000000040800780c */ /* 0x000fe40003f06070 */
[----:B0-----:R-:W-:-:S11]  /*0a50*/  LOP3.LUT R12, R10, 0x3, RZ, 0xc0, !PT ;  /* 0x000000030a0c7812 */ /* 0x001fd600078ec0ff */
[----:B------:R-:W-:Y:S05]  /*0a60*/  @!P0 BRA `(.L_x_8) ;  /* 0x0000000000688947 */ /* 0x000fea0003800000 */
[----:B------:R-:W0:Y:S01]  /*0a70*/  LDC.64 R2, c[0x0][0x388] ;  /* 0x0000e200ff027b82 */ /* 0x000e220000000a00 */
[----:B------:R-:W-:Y:S01]  /*0a80*/  I2FP.F32.U32 R7, R6 ;  /* 0x0000000600077245 */ /* 0x000fe20000201000 */
[C---:B------:R-:W-:Y:S02]  /*0a90*/  VIADD R0, R6.reuse, 0x1 ;  /* 0x0000000106007836 */ /* 0x040fe40000000000 */
[C---:B------:R-:W-:Y:S01]  /*0aa0*/  VIADD R8, R6.reuse, 0x3 ;  /* 0x0000000306087836 */ /* 0x040fe20000000000 */
[----:B------:R-:W1:Y:S02]  /*0ab0*/  F2I.TRUNC.NTZ R9, R7 ;  /* 0x0000000700097305 */ /* 0x000e64000020f100 */
[----:B------:R-:W-:Y:S01]  /*0ac0*/  I2FP.F32.U32 R11, R0 ;  /* 0x00000000000b7245 */ /* 0x000fe20000201000 */
[----:B------:R-:W1:Y:S01]  /*0ad0*/  LDC.64 R4, c[0x0][0x390] ;  /* 0x0000e400ff047b82 */ /* 0x000e620000000a00 */
[----:B------:R-:W-:Y:S01]  /*0ae0*/  VIADD R0, R6, 0x2 ;  /* 0x0000000206007836 */ /* 0x000fe20000000000 */
[----:B------:R-:W-:-:S03]  /*0af0*/  I2FP.F32.U32 R19, R8 ;  /* 0x0000000800137245 */ /* 0x000fc60000201000 */
[----:B------:R-:W2:Y:S01]  /*0b00*/  F2I.TRUNC.NTZ R13, R11 ;  /* 0x0000000b000d7305 */ /* 0x000ea2000020f100 */
[----:B------:R-:W-:-:S07]  /*0b10*/  I2FP.F32.U32 R15, R0 ;  /* 0x00000000000f7245 */ /* 0x000fce0000201000 */
[----:B------:R-:W3:Y:S01]  /*0b20*/  F2I.TRUNC.NTZ R17, R15 ;  /* 0x0000000f00117305 */ /* 0x000ee2000020f100 */
[----:B0-----:R0:W-:Y:S04]  /*0b30*/  STG.E desc[UR8][R2.64], R7 ;  /* 0x0000000702007986 */ /* 0x0011e8000c101908 */
[----:B-1----:R1:W-:Y:S01]  /*0b40*/  STG.E.STRONG.SYS desc[UR8][R4.64], R9 ;  /* 0x0000000904007986 */ /* 0x0023e2000c115908 */
[----:B------:R4:W-:Y:S06]  /*0b50*/  MEMBAR.SC.CTA ;  /* 0x0000000000007992 */ /* 0x0009ec0000000000 */
[----:B----4-:R1:W-:Y:S01]  /*0b60*/  STG.E desc[UR8][R2.64], R11 ;  /* 0x0000000b02007986 */ /* 0x0103e2000c101908 */
[----:B0-----:R-:W0:Y:S03]  /*0b70*/  F2I.TRUNC.NTZ R7, R19 ;  /* 0x0000001300077305 */ /* 0x001e26000020f100 */
[----:B--2---:R1:W-:Y:S01]  /*0b80*/  STG.E.STRONG.SYS desc[UR8][R4.64], R13 ;  /* 0x0000000d04007986 */ /* 0x0043e2000c115908 */
[----:B------:R2:W-:Y:S06]  /*0b90*/  MEMBAR.SC.CTA ;  /* 0x0000000000007992 */ /* 0x0005ec0000000000 */
[----:B--2---:R1:W-:Y:S04]  /*0ba0*/  STG.E desc[UR8][R2.64], R15 ;  /* 0x0000000f02007986 */ /* 0x0043e8000c101908 */
[----:B---3--:R1:W-:Y:S01]  /*0bb0*/  STG.E.STRONG.SYS desc[UR8][R4.64], R17 ;  /* 0x0000001104007986 */ /* 0x0083e2000c115908 */
[----:B------:R2:W-:Y:S06]  /*0bc0*/  MEMBAR.SC.CTA ;  /* 0x0000000000007992 */ /* 0x0005ec0000000000 */
[----:B--2---:R1:W-:Y:S04]  /*0bd0*/  STG.E desc[UR8][R2.64], R19 ;  /* 0x0000001302007986 */ /* 0x0043e8000c101908 */
[----:B0-----:R1:W-:Y:S01]  /*0be0*/  STG.E.STRONG.SYS desc[UR8][R4.64], R7 ;  /* 0x0000000704007986 */ /* 0x0013e2000c115908 */
[----:B------:R0:W-:Y:S06]  /*0bf0*/  MEMBAR.SC.CTA ;  /* 0x0000000000007992 */ /* 0x0001ec0000000000 */
[----:B0-----:R-:W-:-:S07]  /*0c00*/  VIADD R6, R6, 0x4 ;  /* 0x0000000406067836 */ /* 0x001fce0000000000 */
.L_x_8:
[----:B------:R-:W-:-:S13]  /*0c10*/  ISETP.NE.AND P0, PT, R12, RZ, PT ;  /* 0x000000ff0c00720c */ /* 0x000fda0003f05270 */
[----:B------:R-:W-:Y:S05]  /*0c20*/  @!P0 EXIT ;  /* 0x000000000000894d */ /* 0x000fea0003800000 */
[----:B------:R-:W-:-:S13]  /*0c30*/  ISETP.NE.AND P0, PT, R12, 0x1, PT ;  /* 0x000000010c00780c */ /* 0x000fda0003f05270 */
[----:B------:R-:W-:Y:S05]  /*0c40*/  @!P0 BRA `(.L_x_9) ;  /* 0x0000000000388947 */ /* 0x000fea0003800000 */
[----:B-1----:R-:W0:Y:S01]  /*0c50*/  LDC.64 R2, c[0x0][0x388] ;  /* 0x0000e200ff027b82 */ /* 0x002e220000000a00 */
[----:B------:R-:W-:Y:S01]  /*0c60*/  I2FP.F32.U32 R7, R6 ;  /* 0x0000000600077245 */ /* 0x000fe20000201000 */
[----:B------:R-:W-:-:S03]  /*0c70*/  VIADD R0, R6, 0x1 ;  /* 0x0000000106007836 */ /* 0x000fc60000000000 */
[----:B------:R-:W1:Y:S02]  /*0c80*/  F2I.TRUNC.NTZ R9, R7 ;  /* 0x0000000700097305 */ /* 0x000e64000020f100 */
[----:B------:R-:W-:Y:S01]  /*0c90*/  I2FP.F32.U32 R11, R0 ;  /* 0x00000000000b7245 */ /* 0x000fe20000201000 */
[----:B------:R-:W1:Y:S05]  /*0ca0*/  LDC.64 R4, c[0x0][0x390] ;  /* 0x0000e400ff047b82 */ /* 0x000e6a0000000a00 */
[----:B------:R-:W2:Y:S01]  /*0cb0*/  F2I.TRUNC.NTZ R13, R11 ;  /* 0x0000000b000d7305 */ /* 0x000ea2000020f100 */
[----:B0-----:R0:W-:Y:S04]  /*0cc0*/  STG.E desc[UR8][R2.64], R7 ;  /* 0x0000000702007986 */ /* 0x0011e8000c101908 */
[----:B-1----:R0:W-:Y:S01]  /*0cd0*/  STG.E.STRONG.SYS desc[UR8][R4.64], R9 ;  /* 0x0000000904007986 */ /* 0x0021e2000c115908 */
[----:B------:R1:W-:Y:S06]  /*0ce0*/  MEMBAR.SC.CTA ;  /* 0x0000000000007992 */ /* 0x0003ec0000000000 */
[----:B-1----:R0:W-:Y:S04]  /*0cf0*/  STG.E desc[UR8][R2.64], R11 ;  /* 0x0000000b02007986 */ /* 0x0021e8000c101908 */
[----:B--2---:R0:W-:Y:S01]  /*0d00*/  STG.E.STRONG.SYS desc[UR8][R4.64], R13 ;  /* 0x0000000d04007986 */ /* 0x0041e2000c115908 */
[----:B------:R1:W-:Y:S06]  /*0d10*/  MEMBAR.SC.CTA ;  /* 0x0000000000007992 */ /* 0x0003ec0000000000 */
[----:B-1----:R-:W-:-:S07]  /*0d20*/  VIADD R6, R6, 0x2 ;  /* 0x0000000206067836 */ /* 0x002fce0000000000 */
.L_x_9:
[----:B------:R-:W-:-:S04]  /*0d30*/  LOP3.LUT R10, R10, 0x1, RZ, 0xc0, !PT ;  /* 0x000000010a0a7812 */ /* 0x000fc800078ec0ff */
[----:B------:R-:W-:-:S13]  /*0d40*/  ISETP.NE.U32.AND P0, PT, R10, 0x1, PT ;  /* 0x000000010a00780c */ /* 0x000fda0003f05070 */
[----:B------:R-:W-:Y:S05]  /*0d50*/  @P0 EXIT ;  /* 0x000000000000094d */ /* 0x000fea0003800000 */
[----:B01----:R-:W0:Y:S01]  /*0d60*/  LDC.64 R2, c[0x0][0x388] ;  /* 0x0000e200ff027b82 */ /* 0x003e220000000a00 */
[----:B------:R-:W-:-:S04]  /*0d70*/  I2FP.F32.U32 R7, R6 ;  /* 0x0000000600077245 */ /* 0x000fc80000201000 */
[----:B------:R-:W1:Y:S03]  /*0d80*/  F2I.TRUNC.NTZ R9, R7 ;  /* 0x0000000700097305 */ /* 0x000e66000020f100 */
[----:B------:R-:W1:Y:S01]  /*0d90*/  LDC.64 R4, c[0x0][0x390] ;  /* 0x0000e400ff047b82 */ /* 0x000e620000000a00 */
[----:B0-----:R-:W-:Y:S04]  /*0da0*/  STG.E desc[UR8][R2.64], R7 ;  /* 0x0000000702007986 */ /* 0x001fe8000c101908 */
[----:B-1----:R-:W-:Y:S01]  /*0db0*/  STG.E.STRONG.SYS desc[UR8][R4.64], R9 ;  /* 0x0000000904007986 */ /* 0x002fe2000c115908 */
[----:B------:R-:W-:Y:S06]  /*0dc0*/  MEMBAR.SC.CTA ;  /* 0x0000000000007992 */ /* 0x000fec0000000000 */
[----:B------:R-:W-:Y:S05]  /*0dd0*/  EXIT ;  /* 0x000000000000794d */ /* 0x000fea0003800000 */
.L_x_0:
[----:B------:R-:W0:Y:S02]  /*0de0*/  LDCU UR4, c[0x0][0x3a0] ;  /* 0x00007400ff0477ac */ /* 0x000e240008000800 */
[----:B0-----:R-:W-:-:S09]  /*0df0*/  UISETP.NE.AND UP0, UPT, UR4, URZ, UPT ;  /* 0x000000ff0400728c */ /* 0x001fd2000bf05270 */
[----:B------:R-:W-:Y:S05]  /*0e00*/  BRA.U UP0, `(.L_x_10) ;  /* 0x0000000900907547 */ /* 0x000fea000b800000 */
        /* <DEDUP_REMOVED lines=8> */
.L_x_12:
        /* <DEDUP_REMOVED lines=12> */
[----:B------:R-:W-:Y:S06]  /*0f50*/  MEMBAR.SC.SYS ;  /* 0x0000000000007992 */ /* 0x000fec0000003000 */
[----:B------:R-:W-:-:S00]  /*0f60*/  ERRBAR ;  /* 0x00000000000079ab */ /* 0x000fc00000000000 */
[----:B------:R-:W-:Y:S06]  /*0f70*/  CGAERRBAR ;  /* 0x00000000000075ab */ /* 0x000fec0000000000 */
[----:B------:R-:W-:Y:S04]  /*0f80*/  CCTL.IVALL ;  /* 0x00000000ff00798f */ /* 0x000fe80002000000 */
[----:B------:R4:W-:Y:S01]  /*0f90*/  STG.E desc[UR8][R4.64], R11 ;  /* 0x0000000b04007986 */ /* 0x0009e2000c101908 */
[----:B0-----:R-:W0:Y:S01]  /*0fa0*/  F2I.TRUNC.NTZ R7, R19 ;  /* 0x0000001300077305 */ /* 0x001e22000020f100 */
[----:B------:R-:W-:-:S02]  /*0fb0*/  UIADD3 UR5, UPT, UPT, UR4, 0x4, URZ ;  /* 0x0000000404057890 */ /* 0x000fc4000fffe0ff */
[----:B--2---:R2:W-:Y:S01]  /*0fc0*/  STG.E.STRONG.SYS desc[UR8][R2.64], R13 ;  /* 0x0000000d02007986 */ /* 0x0045e2000c115908 */
[----:B------:R-:W-:Y:S06]  /*0fd0*/  MEMBAR.SC.SYS ;  /* 0x0000000000007992 */ /* 0x000fec0000003000 */
[----:B------:R-:W-:-:S00]  /*0fe0*/  ERRBAR ;  /* 0x00000000000079ab */ /* 0x000fc00000000000 */
[----:B------:R-:W-:Y:S06]  /*0ff0*/  CGAERRBAR ;  /* 0x00000000000075ab */ /* 0x000fec0000000000 */
[----:B------:R-:W-:Y:S04]  /*1000*/  CCTL.IVALL ;  /* 0x00000000ff00798f */ /* 0x000fe80002000000 */
[----:B------:R-:W-:Y:S01]  /*1010*/  STG.E desc[UR8][R4.64], R15 ;  /* 0x0000000f04007986 */ /* 0x000fe2000c101908 */
[----:B-1----:R-:W-:Y:S01]  /*1020*/  I2FP.F32.U32 R9, UR5 ;  /* 0x0000000500097c45 */ /* 0x002fe20008201000 */
[----:B------:R-:W-:-:S02]  /*1030*/  UIADD3 UR5, UPT, UPT, UR4, 0x5, URZ ;  /* 0x0000000504057890 */ /* 0x000fc4000fffe0ff */
[----:B---3--:R1:W-:Y:S01]  /*1040*/  STG.E.STRONG.SYS desc[UR8][R2.64], R17 ;  /* 0x0000001102007986 */ /* 0x0083e2000c115908 */
[----:B----4-:R-:W3:Y:S01]  /*1050*/  F2I.TRUNC.NTZ R11, R9 ;  /* 0x00000009000b7305 */ /* 0x010ee2000020f100 */
[----:B------:R-:W-:Y:S01]  /*1060*/  UIADD3 UR6, UPT, UPT, UR4, 0x6, URZ ;  /* 0x0000000604067890 */ /* 0x000fe2000fffe0ff */
[----:B------:R-:W-:Y:S06]  /*1070*/  MEMBAR.SC.SYS ;  /* 0x0000000000007992 */ /* 0x000fec0000003000 */
[----:B------:R-:W-:-:S00]  /*1080*/  ERRBAR ;  /* 0x00000000000079ab */ /* 0x000fc00000000000 */
[----:B------:R-:W-:Y:S06]  /*1090*/  CGAERRBAR ;  /* 0x00000000000075ab */ /* 0x000fec0000000000 */
[----:B------:R-:W-:Y:S04]  /*10a0*/  CCTL.IVALL ;  /* 0x00000000ff00798f */ /* 0x000fe80002000000 */
[----:B------:R-:W-:Y:S01]  /*10b0*/  STG.E desc[UR8][R4.64], R19 ;  /* 0x0000001304007986 */ /* 0x000fe2000c101908 */
[----:B--2---:R-:W-:Y:S01]  /*10c0*/  I2FP.F32.U32 R13, UR5 ;  /* 0x00000005000d7c45 */ /* 0x004fe20008201000 */
[----:B------:R-:W-:Y:S01]  /*10d0*/  UIADD3 UR5, UPT, UPT, UR4, 0x7, URZ ;  /* 0x0000000704057890 */ /* 0x000fe2000fffe0ff */
[----:B-1----:R-:W-:Y:S01]  /*10e0*/  I2FP.F32.U32 R17, UR6 ;  /* 0x0000000600117c45 */ /* 0x002fe20008201000 */
[----:B0-----:R0:W-:Y:S01]  /*10f0*/  STG.E.STRONG.SYS desc[UR8][R2.64], R7 ;  /* 0x0000000702007986 */ /* 0x0011e2000c115908 */
[----:B------:R-:W1:Y:S01]  /*1100*/  F2I.TRUNC.NTZ R15, R13 ;  /* 0x0000000d000f7305 */ /* 0x000e62000020f100 */
[----:B------:R-:W-:Y:S06]  /*1110*/  MEMBAR.SC.SYS ;  /* 0x0000000000007992 */ /* 0x000fec0000003000 */
[----:B------:R-:W-:-:S00]  /*1120*/  ERRBAR ;  /* 0x00000000000079ab */ /* 0x000fc00000000000 */
[----:B------:R-:W-:Y:S06]  /*1130*/  CGAERRBAR ;  /* 0x00000000000075ab */ /* 0x000fec0000000000 */
[----:B------:R-:W-:Y:S04]  /*1140*/  CCTL.IVALL ;  /* 0x00000000ff00798f */ /* 0x000fe80002000000 */
[----:B------:R2:W-:Y:S01]  /*1150*/  STG.E desc[UR8][R4.64], R9 ;  /* 0x0000000904007986 */ /* 0x0005e2000c101908 */
[----:B0-----:R-:W0:Y:S01]  /*1160*/  F2I.TRUNC.NTZ R7, R17 ;  /* 0x0000001100077305 */ /* 0x001e22000020f100 */
[----:B------:R-:W-:-:S02]  /*1170*/  I2FP.F32.U32 R19, UR5 ;  /* 0x0000000500137c45 */ /* 0x000fc40008201000 */
[----:B---3--:R3:W-:Y:S01]  /*1180*/  STG.E.STRONG.SYS desc[UR8][R2.64], R11 ;  /* 0x0000000b02007986 */ /* 0x0087e2000c115908 */
[----:B------:R-:W-:Y:S06]  /*1190*/  MEMBAR.SC.SYS ;  /* 0x0000000000007992 */ /* 0x000fec0000003000 */
[----:B------:R-:W-:-:S00]  /*11a0*/  ERRBAR ;  /* 0x00000000000079ab */ /* 0x000fc00000000000 */
[----:B------:R-:W-:Y:S06]  /*11b0*/  CGAERRBAR ;  /* 0x00000000000075ab */ /* 0x000fec0000000000 */
[----:B------:R-:W-:Y:S04]  /*11c0*/  CCTL.IVALL ;  /* 0x00000000ff00798f */ /* 0x000fe80002000000 */
[----:B------:R3:W-:Y:S01]  /*11d0*/  STG.E desc[UR8][R4.64], R13 ;  /* 0x0000000d04007986 */ /* 0x0007e2000c101908 */
[----:B--2---:R-:W2:Y:S03]  /*11e0*/  F2I.TRUNC.NTZ R9, R19 ;  /* 0x0000001300097305 */ /* 0x004ea6000020f100 */
[----:B-1----:R3:W-:Y:S01]  /*11f0*/  STG.E.STRONG.SYS desc[UR8][R2.64], R15 ;  /* 0x0000000f02007986 */ /* 0x0027e2000c115908 */
[----:B------:R-:W-:Y:S06]  /*1200*/  MEMBAR.SC.SYS ;  /* 0x0000000000007992 */ /* 0x000fec0000003000 */
[----:B------:R-:W-:-:S00]  /*1210*/  ERRBAR ;  /* 0x00000000000079ab */ /* 0x000fc00000000000 */
[----:B------:R-:W-:Y:S06]  /*1220*/  CGAERRBAR ;  /* 0x00000000000075ab */ /* 0x000fec0000000000 */
[----:B------:R-:W-:Y:S04]  /*1230*/  CCTL.IVALL ;  /* 0x00000000ff00798f */ /* 0x000fe80002000000 */
[----:B------:R3:W-:Y:S04]  /*1240*/  STG.E desc[UR8][R4.64], R17 ;  /* 0x0000001104007986 */ /* 0x0007e8000c101908 */
[----:B0-----:R3:W-:Y:S01]  /*1250*/  STG.E.STRONG.SYS desc[UR8][R2.64], R7 ;  /* 0x0000000702007986 */ /* 0x0017e2000c115908 */
[----:B------:R-:W-:Y:S06]  /*1260*/  MEMBAR.SC.SYS ;  /* 0x0000000000007992 */ /* 0x000fec0000003000 */
[----:B------:R-:W-:-:S00]  /*1270*/  ERRBAR ;  /* 0x00000000000079ab */ /* 0x000fc00000000000 */
[----:B------:R-:W-:Y:S06]  /*1280*/  CGAERRBAR ;  /* 0x00000000000075ab */ /* 0x000fec0000000000 */
[----:B------:R-:W-:Y:S04]  /*1290*/  CCTL.IVALL ;  /* 0x00000000ff00798f */ /* 0x000fe80002000000 */
[----:B------:R3:W-:Y:S04]  /*12a0*/  STG.E desc[UR8][R4.64], R19 ;  /* 0x0000001304007986 */ /* 0x0007e8000c101908 */
[----:B--2---:R3:W-:Y:S01]  /*12b0*/  STG.E.STRONG.SYS desc[UR8][R2.64], R9 ;  /* 0x0000000902007986 */ /* 0x0047e2000c115908 */
[----:B------:R-:W-:Y:S06]  /*12c0*/  MEMBAR.SC.SYS ;  /* 0x0000000000007992 */ /* 0x000fec0000003000 */
[----:B------:R-:W-:-:S00]  /*12d0*/  ERRBAR ;  /* 0x00000000000079ab */ /* 0x000fc00000000000 */
[----:B------:R-:W-:Y:S06]  /*12e0*/  CGAERRBAR ;  /* 0x00000000000075ab */ /* 0x000fec0000000000 */
[----:B------:R-:W-:Y:S01]  /*12f0*/  CCTL.IVALL ;  /* 0x00000000ff00798f */ /* 0x000fe20002000000 */
[----:B------:R-:W-:-:S06]  /*1300*/  UIADD3 UR4, UPT, UPT, UR4, 0x8, URZ ;  /* 0x0000000804047890 */ /* 0x000fcc000fffe0ff */
[----:B------:R-:W-:-:S13]  /*1310*/  ISETP.NE.AND P0, PT, R6, UR4, PT ;  /* 0x0000000406007c0c */ /* 0x000fda000bf05270 */
[----:B---3--:R-:W-:Y:S05]  /*1320*/  @P0 BRA `(.L_x_12) ;  /* 0xfffffff800d80947 */ /* 0x008fea000383ffff */
.L_x_11:
        /* <DEDUP_REMOVED lines=20> */
[----:B------:R-:W-:Y:S06]  /*1470*/  MEMBAR.SC.SYS ;  /* 0x0000000000007992 */ /* 0x000fec0000003000 */
[----:B------:R-:W-:-:S00]  /*1480*/  ERRBAR ;  /* 0x00000000000079ab */ /* 0x000fc00000000000 */
[----:B------:R-:W-:Y:S06]  /*1490*/  CGAERRBAR ;  /* 0x00000000000075ab */ /* 0x000fec0000000000 */
[----:B------:R-:W-:Y:S04]  /*14a0*/  CCTL.IVALL ;  /* 0x00000000ff00798f */ /* 0x000fe80002000000 */
[----:B------:R1:W-:Y:S01]  /*14b0*/  STG.E desc[UR8][R2.64], R11 ;  /* 0x0000000b02007986 */ /* 0x0003e2000c101908 */
[----:B0-----:R-:W0:Y:S03]  /*14c0*/  F2I.TRUNC.NTZ R7, R19 ;  /* 0x0000001300077305 */ /* 0x001e26000020f100 */
[----:B--2---:R1:W-:Y:S01]  /*14d0*/  STG.E.STRONG.SYS desc[UR8][R4.64], R13 ;  /* 0x0000000d04007986 */ /* 0x0043e2000c115908 */
[----:B------:R-:W-:Y:S06]  /*14e0*/  MEMBAR.SC.SYS ;  /* 0x0000000000007992 */ /* 0x000fec0000003000 */
[----:B------:R-:W-:-:S00]  /*14f0*/  ERRBAR ;  /* 0x00000000000079ab */ /* 0x000fc00000000000 */
[----:B------:R-:W-:Y:S06]  /*1500*/  CGAERRBAR ;  /* 0x00000000000075ab */ /* 0x000fec0000000000 */
[----:B------:R-:W-:Y:S04]  /*1510*/  CCTL.IVALL ;  /* 0x00000000ff00798f */ /* 0x000fe80002000000 */
[----:B------:R1:W-:Y:S04]  /*1520*/  STG.E desc[UR8][R2.64], R15 ;  /* 0x0000000f02007986 */ /* 0x0003e8000c101908 */
[----:B---3--:R1:W-:Y:S01]  /*1530*/  STG.E.STRONG.SYS desc[UR8][R4.64], R17 ;  /* 0x0000001104007986 */ /* 0x0083e2000c115908 */
        /* <DEDUP_REMOVED lines=9> */
[----:B------:R-:W-:Y:S01]  /*15d0*/  CCTL.IVALL ;  /* 0x00000000ff00798f */ /* 0x000fe20002000000 */
[----:B-1----:R-:W-:-:S07]  /*15e0*/  VIADD R6, R6, 0x4 ;  /* 0x0000000406067836 */ /* 0x002fce0000000000 */
.L_x_13:
[----:B------:R-:W-:-:S13]  /*15f0*/  ISETP.NE.AND P0, PT, R12, RZ, PT ;  /* 0x000000ff0c00720c */ /* 0x000fda0003f05270 */
[----:B------:R-:W-:Y:S05]  /*1600*/  @!P0 EXIT ;  /* 0x000000000000894d */ /* 0x000fea0003800000 */
[----:B------:R-:W-:-:S13]  /*1610*/  ISETP.NE.AND P0, PT, R12, 0x1, PT ;  /* 0x000000010c00780c */ /* 0x000fda0003f05270 */
[----:B------:R-:W-:Y:S05]  /*1620*/  @!P0 BRA `(.L_x_14) ;  /* 0x0000000000508947 */ /* 0x000fea0003800000 */
[----:B------:R-:W0:Y:S01]  /*1630*/  LDC.64 R2, c[0x0][0x388] ;  /* 0x0000e200ff027b82 */ /* 0x000e220000000a00 */
        /* <DEDUP_REMOVED lines=18> */
[----:B------:R-:W-:-:S07]  /*1760*/  VIADD R6, R6, 0x2 ;  /* 0x0000000206067836 */ /* 0x000fce0000000000 */
.L_x_14:
[----:B------:R-:W-:-:S04]  /*1770*/  LOP3.LUT R10, R10, 0x1, RZ, 0xc0, !PT ;  /* 0x000000010a0a7812 */ /* 0x000fc800078ec0ff */
[----:B------:R-:W-:-:S13]  /*1780*/  ISETP.NE.U32.AND P0, PT, R10, 0x1, PT ;  /* 0x000000010a00780c */ /* 0x000fda0003f05070 */
[----:B------:R-:W-:Y:S05]  /*1790*/  @P0 EXIT ;  /* 0x000000000000094d */ /* 0x000fea0003800000 */
[----:B0-----:R-:W0:Y:S01]  /*17a0*/  LDC.64 R2, c[0x0][0x388] ;  /* 0x0000e200ff027b82 */ /* 0x001e220000000a00 */
[----:B------:R-:W-:-:S04]  /*17b0*/  I2FP.F32.U32 R7, R6 ;  /* 0x0000000600077245 */ /* 0x000fc80000201000 */
[----:B------:R-:W1:Y:S03]  /*17c0*/  F2I.TRUNC.NTZ R9, R7 ;  /* 0x0000000700097305 */ /* 0x000e66000020f100 */
[----:B------:R-:W1:Y:S01]  /*17d0*/  LDC.64 R4, c[0x0][0x390] ;  /* 0x0000e400ff047b82 */ /* 0x000e620000000a00 */
[----:B0-----:R-:W-:Y:S04]  /*17e0*/  STG.E desc[UR8][R2.64], R7 ;  /* 0x0000000702007986 */ /* 0x001fe8000c101908 */
[----:B-1----:R-:W-:Y:S01]  /*17f0*/  STG.E.STRONG.SYS desc[UR8][R4.64], R9 ;  /* 0x0000000904007986 */ /* 0x002fe2000c115908 */
[----:B------:R-:W-:Y:S06]  /*1800*/  MEMBAR.SC.SYS ;  /* 0x0000000000007992 */ /* 0x000fec0000003000 */
[----:B------:R-:W-:-:S00]  /*1810*/  ERRBAR ;  /* 0x00000000000079ab */ /* 0x000fc00000000000 */
[----:B------:R-:W-:Y:S06]  /*1820*/  CGAERRBAR ;  /* 0x00000000000075ab */ /* 0x000fec0000000000 */
[----:B------:R-:W-:Y:S01]  /*1830*/  CCTL.IVALL ;  /* 0x00000000ff00798f */ /* 0x000fe20002000000 */
[----:B------:R-:W-:Y:S05]  /*1840*/  EXIT ;  /* 0x000000000000794d */ /* 0x000fea0003800000 */
.L_x_10:
        /* <DEDUP_REMOVED lines=8> */
.L_x_16:
        /* <DEDUP_REMOVED lines=11> */
[----:B------:R-:W1:Y:S01]  /*1980*/  F2I.TRUNC.NTZ R17, R15 ;  /* 0x0000000f00117305 */ /* 0x000e62000020f100 */
[----:B------:R-:W-:Y:S06]  /*1990*/  MEMBAR.SC.SYS ;  /* 0x0000000000007992 */ /* 0x000fec0000003000 */
[----:B------:R-:W-:-:S00]  /*19a0*/  ERRBAR ;  /* 0x00000000000079ab */ /* 0x000fc00000000000 */
[----:B------:R-:W-:Y:S06]  /*19b0*/  CGAERRBAR ;  /* 0x00000000000075ab */ /* 0x000fec0000000000 */
[----:B------:R-:W-:Y:S01]  /*19c0*/  CCTL.IVALL ;  /* 0x00000000ff00798f */ /* 0x000fe20002000000 */
[----:B------:R4:W-:Y:S06]  /*19d0*/  MEMBAR.SC.CTA ;  /* 0x0000000000007992 */ /* 0x0009ec0000000000 */
[----:B----4-:R3:W-:Y:S01]  /*19e0*/  STG.E desc[UR8][R4.64], R11 ;  /* 0x0000000b04007986 */ /* 0x0107e2000c101908 */
[----:B0-----:R-:W0:Y:S03]  /*19f0*/  F2I.TRUNC.NTZ R3, R19 ;  /* 0x0000001300037305 */ /* 0x001e26000020f100 */
[----:B--2---:R3:W-:Y:S01]  /*1a00*/  STG.E.STRONG.SYS desc[UR8][R6.64], R13 ;  /* 0x0000000d06007986 */ /* 0x0047e2000c115908 */
[----:B------:R-:W-:Y:S06]  /*1a10*/  MEMBAR.SC.SYS ;  /* 0x0000000000007992 */ /* 0x000fec0000003000 */
[----:B------:R-:W-:-:S00]  /*1a20*/  ERRBAR ;  /* 0x00000000000079ab */ /* 0x000fc00000000000 */
[----:B------:R-:W-:Y:S06]  /*1a30*/  CGAERRBAR ;  /* 0x00000000000075ab */ /* 0x000fec0000000000 */
[----:B------:R-:W-:Y:S01]  /*1a40*/  CCTL.IVALL ;  /* 0x00000000ff00798f */ /* 0x000fe20002000000 */
[----:B------:R2:W-:Y:S06]  /*1a50*/  MEMBAR.SC.CTA ;  /* 0x0000000000007992 */ /* 0x0005ec0000000000 */
[----:B--2---:R3:W-:Y:S04]  /*1a60*/  STG.E desc[UR8][R4.64], R15 ;  /* 0x0000000f04007986 */ /* 0x0047e8000c101908 */
[----:B-1----:R3:W-:Y:S01]  /*1a70*/  STG.E.STRONG.SYS desc[UR8][R6.64], R17 ;  /* 0x0000001106007986 */ /* 0x0027e2000c115908 */
[----:B------:R-:W-:Y:S06]  /*1a80*/  MEMBAR.SC.SYS ;  /* 0x0000000000007992 */ /* 0x000fec0000003000 */
[----:B------:R-:W-:-:S00]  /*1a90*/  ERRBAR ;  /* 0x00000000000079ab */ /* 0x000fc00000000000 */
[----:B------:R-:W-:Y:S06]  /*1aa0*/  CGAERRBAR ;  /* 0x00000000000075ab */ /* 0x000fec0000000000 */
[----:B------:R-:W-:Y:S01]  /*1ab0*/  CCTL.IVALL ;  /* 0x00000000ff00798f */ /* 0x000fe20002000000 */
[----:B------:R1:W-:Y:S06]  /*1ac0*/  MEMBAR.SC.CTA ;  /* 0x0000000000007992 */ /* 0x0003ec0000000000 */
[----:B-1----:R3:W-:Y:S04]  /*1ad0*/  STG.E desc[UR8][R4.64], R19 ;  /* 0x0000001304007986 */ /* 0x0027e8000c101908 */
[----:B0-----:R3:W-:Y:S01]  /*1ae0*/  STG.E.STRONG.SYS desc[UR8][R6.64], R3 ;  /* 0x0000000306007986 */ /* 0x0017e2000c115908 */
[----:B------:R-:W-:Y:S06]  /*1af0*/  MEMBAR.SC.SYS ;  /* 0x0000000000007992 */ /* 0x000fec0000003000 */
[----:B------:R-:W-:-:S00]  /*1b00*/  ERRBAR ;  /* 0x00000000000079ab */ /* 0x000fc00000000000 */
[----:B------:R-:W-:Y:S06]  /*1b10*/  CGAERRBAR ;  /* 0x00000000000075ab */ /* 0x000fec0000000000 */
[----:B------:R-:W-:Y:S01]  /*1b20*/  CCTL.IVALL ;  /* 0x00000000ff00798f */ /* 0x000fe20002000000 */
[----:B------:R0:W-:Y:S06]  /*1b30*/  MEMBAR.SC.CTA ;  /* 0x0000000000007992 */ /* 0x0001ec0000000000 */
[----:B0-----:R-:W-:-:S06]  /*1b40*/  UIADD3 UR4, UPT, UPT, UR4, 0x4, URZ ;  /* 0x0000000404047890 */ /* 0x001fcc000fffe0ff */
[----:B------:R-:W-:-:S13]  /*1b50*/  ISETP.NE.AND P0, PT, R2, UR4, PT ;  /* 0x0000000402007c0c */ /* 0x000fda000bf05270 */
[----:B---3--:R-:W-:Y:S05]  /*1b60*/  @P0 BRA `(.L_x_16) ;  /* 0xfffffffc00580947 */ /* 0x008fea000383ffff */
.L_x_15:
        /* <DEDUP_REMOVED lines=16> */
[----:B------:R-:W-:Y:S01]  /*1c70*/  CCTL.IVALL ;  /* 0x00000000ff00798f */ /* 0x000fe20002000000 */
[----:B------:R1:W-:Y:S06]  /*1c80*/  MEMBAR.SC.CTA ;  /* 0x0000000000007992 */ /* 0x0003ec0000000000 */
[----:B-1----:R0:W-:Y:S04]  /*1c90*/  STG.E desc[UR8][R4.64], R11 ;  /* 0x0000000b04007986 */ /* 0x0021e8000c101908 */
[----:B--2---:R0:W-:Y:S01]  /*1ca0*/  STG.E.STRONG.SYS desc[UR8][R6.64], R13 ;  /* 0x0000000d06007986 */ /* 0x0041e2000c115908 */
[----:B------:R-:W-:Y:S06]  /*1cb0*/  MEMBAR.SC.SYS ;  /* 0x0000000000007992 */ /* 0x000fec0000003000 */
[----:B------:R-:W-:-:S00]  /*1cc0*/  ERRBAR ;  /* 0x00000000000079ab */ /* 0x000fc00000000000 */
[----:B------:R-:W-:Y:S06]  /*1cd0*/  CGAERRBAR ;  /* 0x00000000000075ab */ /* 0x000fec0000000000 */
[----:B------:R-:W-:Y:S01]  /*1ce0*/  CCTL.IVALL ;  /* 0x00000000ff00798f */ /* 0x000fe20002000000 */
[----:B------:R1:W-:Y:S06]  /*1cf0*/  MEMBAR.SC.CTA ;  /* 0x0000000000007992 */ /* 0x0003ec0000000000 */
[----:B-1----:R-:W-:-:S07]  /*1d00*/  VIADD R2, R2, 0x2 ;  /* 0x0000000202027836 */ /* 0x002fce0000000000 */
.L_x_17:
[----:B------:R-:W1:Y:S02]  /*1d10*/  LDC R0, c[0x0][0x398] ;  /* 0x0000e600ff007b82 */ /* 0x000e640000000800 */
[----:B-1----:R-:W-:-:S04]  /*1d20*/  LOP3.LUT R0, R0, 0x1, RZ, 0xc0, !PT ;  /* 0x0000000100007812 */ /* 0x002fc800078ec0ff */
        /* <DEDUP_REMOVED lines=12> */
[----:B------:R-:W-:Y:S06]  /*1df0*/  MEMBAR.SC.CTA ;  /* 0x0000000000007992 */ /* 0x000fec0000000000 */
[----:B------:R-:W-:Y:S05]  /*1e00*/  EXIT ;  /* 0x000000000000794d */ /* 0x000fea0003800000 */
.L_x_18:
[----:B------:R-:W-:-:S00]  /*1e10*/  BRA `(.L_x_18) ;  /* 0xfffffffc00fc7947 */ /* 0x000fc0000383ffff */
[----:B------:R-:W-:-:S00]  /*1e20*/  NOP ;  /* 0x0000000000007918 */ /* 0x000fc00000000000 */
        /* <DEDUP_REMOVED lines=13> */
.L_x_19:


//--------------------- .nv.shared.reserved.0     --------------------------
	.section	.nv.shared.reserved.0,"aw",@nobits
	.weak		__nv_reservedSMEM_offset_0_alias
	.size		__nv_reservedSMEM_offset_0_alias, 0, 64
	.other		__nv_reservedSMEM_offset_0_alias,@"STO_CUDA_RESERVED_SHARED STV_DEFAULT"
__nv_reservedSMEM_offset_0_alias:
	.zero		0
	.zero		64


//--------------------- .nv.constant0._Z6kerneliPfPViiii --------------------------
	.section	.nv.constant0._Z6kerneliPfPViiii,"a",@progbits
	.sectionflags	@""
	.align	4
.nv.constant0._Z6kerneliPfPViiii:
	.zero		932


//--------------------- SYMBOLS --------------------------

	.type		.nv.reservedSmem.offset0,@object
	.size		.nv.reservedSmem.offset0,0x4
